//
// Generated by NVIDIA NVVM Compiler
//
// Compiler Build ID: CL-36424714
// Cuda compilation tools, release 13.0, V13.0.88
// Based on NVVM 20.0.0
//

.version 9.0
.target sm_100
.address_size 64

	// .globl	_Z12setup_kernelP17curandStateXORWOWmi
.global .align 4 .b8 precalc_xorwow_matrix[102400];
.global .align 4 .b8 precalc_xorwow_offset_matrix[102400];
.global .align 4 .b8 mrg32k3aM1[2304];
.global .align 4 .b8 mrg32k3aM2[2304];
.global .align 4 .b8 mrg32k3aM1SubSeq[2016];
.global .align 4 .b8 mrg32k3aM2SubSeq[2016];
.global .align 4 .b8 mrg32k3aM1Seq[2304];
.global .align 4 .b8 mrg32k3aM2Seq[2304];
.const .align 8 .b8 __cr_lgamma_table[72];

.visible .entry _Z12setup_kernelP17curandStateXORWOWmi(
	.param .u64 .ptr .align 1 _Z12setup_kernelP17curandStateXORWOWmi_param_0,
	.param .u64 _Z12setup_kernelP17curandStateXORWOWmi_param_1,
	.param .u32 _Z12setup_kernelP17curandStateXORWOWmi_param_2
)
{
	.reg .pred 	%p<25>;
	.reg .b32 	%r<414>;
	.reg .b64 	%rd<19>;

	ld.param.u64 	%rd8, [_Z12setup_kernelP17curandStateXORWOWmi_param_0];
	ld.param.u64 	%rd9, [_Z12setup_kernelP17curandStateXORWOWmi_param_1];
	ld.param.u32 	%r183, [_Z12setup_kernelP17curandStateXORWOWmi_param_2];
	mov.u32 	%r184, %ctaid.x;
	mov.u32 	%r185, %ntid.x;
	mov.u32 	%r186, %tid.x;
	mad.lo.s32 	%r1, %r184, %r185, %r186;
	setp.ge.s32 	%p1, %r1, %r183;
	@%p1 bra 	$L__BB0_44;
	cvta.to.global.u64 	%rd10, %rd8;
	cvt.s64.s32 	%rd18, %r1;
	mul.wide.s32 	%rd11, %r1, 48;
	add.s64 	%rd2, %rd10, %rd11;
	cvt.u32.u64 	%r187, %rd9;
	xor.b32  	%r188, %r187, -1429050551;
	mul.lo.s32 	%r189, %r188, 1099087573;
	{ .reg .b32 tmp; mov.b64 {tmp, %r190}, %rd9; }
	xor.b32  	%r191, %r190, -136515619;
	mul.lo.s32 	%r192, %r191, -1703105765;
	add.s32 	%r193, %r189, %r192;
	add.s32 	%r194, %r193, 6615241;
	add.s32 	%r195, %r189, 123456789;
	st.global.v2.u32 	[%rd2], {%r194, %r195};
	xor.b32  	%r196, %r189, 362436069;
	add.s32 	%r197, %r192, 521288629;
	st.global.v2.u32 	[%rd2+8], {%r196, %r197};
	xor.b32  	%r198, %r192, 88675123;
	add.s32 	%r199, %r189, 5783321;
	st.global.v2.u32 	[%rd2+16], {%r198, %r199};
	setp.eq.s32 	%p2, %r1, 0;
	@%p2 bra 	$L__BB0_43;
	mov.b32 	%r320, 0;
$L__BB0_3:
	and.b64  	%rd4, %rd18, 3;
	setp.eq.s64 	%p3, %rd4, 0;
	@%p3 bra 	$L__BB0_42;
	mul.wide.u32 	%rd12, %r320, 3200;
	mov.u64 	%rd13, precalc_xorwow_matrix;
	add.s64 	%rd5, %rd13, %rd12;
	cvt.u32.u64 	%r3, %rd4;
	mov.b32 	%r321, 0;
$L__BB0_5:
	mov.b32 	%r334, 0;
	mov.u32 	%r335, %r334;
	mov.u32 	%r336, %r334;
	mov.u32 	%r337, %r334;
	mov.u32 	%r338, %r334;
	mov.u32 	%r327, %r334;
$L__BB0_6:
	mul.wide.u32 	%rd14, %r327, 4;
	add.s64 	%rd15, %rd2, %rd14;
	ld.global.u32 	%r11, [%rd15+4];
	shl.b32 	%r12, %r327, 5;
	mov.b32 	%r333, 0;
$L__BB0_7:
	.pragma "nounroll";
	shr.u32 	%r204, %r11, %r333;
	and.b32  	%r205, %r204, 1;
	setp.eq.b32 	%p4, %r205, 1;
	not.pred 	%p5, %p4;
	add.s32 	%r206, %r12, %r333;
	mul.lo.s32 	%r207, %r206, 5;
	mul.wide.u32 	%rd16, %r207, 4;
	add.s64 	%rd6, %rd5, %rd16;
	@%p5 bra 	$L__BB0_9;
	ld.global.u32 	%r208, [%rd6];
	xor.b32  	%r338, %r338, %r208;
	ld.global.u32 	%r209, [%rd6+4];
	xor.b32  	%r337, %r337, %r209;
	ld.global.u32 	%r210, [%rd6+8];
	xor.b32  	%r336, %r336, %r210;
	ld.global.u32 	%r211, [%rd6+12];
	xor.b32  	%r335, %r335, %r211;
	ld.global.u32 	%r212, [%rd6+16];
	xor.b32  	%r334, %r334, %r212;
$L__BB0_9:
	and.b32  	%r214, %r204, 2;
	setp.eq.s32 	%p6, %r214, 0;
	@%p6 bra 	$L__BB0_11;
	ld.global.u32 	%r215, [%rd6+20];
	xor.b32  	%r338, %r338, %r215;
	ld.global.u32 	%r216, [%rd6+24];
	xor.b32  	%r337, %r337, %r216;
	ld.global.u32 	%r217, [%rd6+28];
	xor.b32  	%r336, %r336, %r217;
	ld.global.u32 	%r218, [%rd6+32];
	xor.b32  	%r335, %r335, %r218;
	ld.global.u32 	%r219, [%rd6+36];
	xor.b32  	%r334, %r334, %r219;
$L__BB0_11:
	and.b32  	%r221, %r204, 4;
	setp.eq.s32 	%p7, %r221, 0;
	@%p7 bra 	$L__BB0_13;
	ld.global.u32 	%r222, [%rd6+40];
	xor.b32  	%r338, %r338, %r222;
	ld.global.u32 	%r223, [%rd6+44];
	xor.b32  	%r337, %r337, %r223;
	ld.global.u32 	%r224, [%rd6+48];
	xor.b32  	%r336, %r336, %r224;
	ld.global.u32 	%r225, [%rd6+52];
	xor.b32  	%r335, %r335, %r225;
	ld.global.u32 	%r226, [%rd6+56];
	xor.b32  	%r334, %r334, %r226;
$L__BB0_13:
	and.b32  	%r228, %r204, 8;
	setp.eq.s32 	%p8, %r228, 0;
	@%p8 bra 	$L__BB0_15;
	ld.global.u32 	%r229, [%rd6+60];
	xor.b32  	%r338, %r338, %r229;
	ld.global.u32 	%r230, [%rd6+64];
	xor.b32  	%r337, %r337, %r230;
	ld.global.u32 	%r231, [%rd6+68];
	xor.b32  	%r336, %r336, %r231;
	ld.global.u32 	%r232, [%rd6+72];
	xor.b32  	%r335, %r335, %r232;
	ld.global.u32 	%r233, [%rd6+76];
	xor.b32  	%r334, %r334, %r233;
$L__BB0_15:
	and.b32  	%r235, %r204, 16;
	setp.eq.s32 	%p9, %r235, 0;
	@%p9 bra 	$L__BB0_17;
	ld.global.u32 	%r236, [%rd6+80];
	xor.b32  	%r338, %r338, %r236;
	ld.global.u32 	%r237, [%rd6+84];
	xor.b32  	%r337, %r337, %r237;
	ld.global.u32 	%r238, [%rd6+88];
	xor.b32  	%r336, %r336, %r238;
	ld.global.u32 	%r239, [%rd6+92];
	xor.b32  	%r335, %r335, %r239;
	ld.global.u32 	%r240, [%rd6+96];
	xor.b32  	%r334, %r334, %r240;
$L__BB0_17:
	and.b32  	%r242, %r204, 32;
	setp.eq.s32 	%p10, %r242, 0;
	@%p10 bra 	$L__BB0_19;
	ld.global.u32 	%r243, [%rd6+100];
	xor.b32  	%r338, %r338, %r243;
	ld.global.u32 	%r244, [%rd6+104];
	xor.b32  	%r337, %r337, %r244;
	ld.global.u32 	%r245, [%rd6+108];
	xor.b32  	%r336, %r336, %r245;
	ld.global.u32 	%r246, [%rd6+112];
	xor.b32  	%r335, %r335, %r246;
	ld.global.u32 	%r247, [%rd6+116];
	xor.b32  	%r334, %r334, %r247;
$L__BB0_19:
	and.b32  	%r249, %r204, 64;
	setp.eq.s32 	%p11, %r249, 0;
	@%p11 bra 	$L__BB0_21;
	ld.global.u32 	%r250, [%rd6+120];
	xor.b32  	%r338, %r338, %r250;
	ld.global.u32 	%r251, [%rd6+124];
	xor.b32  	%r337, %r337, %r251;
	ld.global.u32 	%r252, [%rd6+128];
	xor.b32  	%r336, %r336, %r252;
	ld.global.u32 	%r253, [%rd6+132];
	xor.b32  	%r335, %r335, %r253;
	ld.global.u32 	%r254, [%rd6+136];
	xor.b32  	%r334, %r334, %r254;
$L__BB0_21:
	and.b32  	%r256, %r204, 128;
	setp.eq.s32 	%p12, %r256, 0;
	@%p12 bra 	$L__BB0_23;
	ld.global.u32 	%r257, [%rd6+140];
	xor.b32  	%r338, %r338, %r257;
	ld.global.u32 	%r258, [%rd6+144];
	xor.b32  	%r337, %r337, %r258;
	ld.global.u32 	%r259, [%rd6+148];
	xor.b32  	%r336, %r336, %r259;
	ld.global.u32 	%r260, [%rd6+152];
	xor.b32  	%r335, %r335, %r260;
	ld.global.u32 	%r261, [%rd6+156];
	xor.b32  	%r334, %r334, %r261;
$L__BB0_23:
	and.b32  	%r263, %r204, 256;
	setp.eq.s32 	%p13, %r263, 0;
	@%p13 bra 	$L__BB0_25;
	ld.global.u32 	%r264, [%rd6+160];
	xor.b32  	%r338, %r338, %r264;
	ld.global.u32 	%r265, [%rd6+164];
	xor.b32  	%r337, %r337, %r265;
	ld.global.u32 	%r266, [%rd6+168];
	xor.b32  	%r336, %r336, %r266;
	ld.global.u32 	%r267, [%rd6+172];
	xor.b32  	%r335, %r335, %r267;
	ld.global.u32 	%r268, [%rd6+176];
	xor.b32  	%r334, %r334, %r268;
$L__BB0_25:
	and.b32  	%r270, %r204, 512;
	setp.eq.s32 	%p14, %r270, 0;
	@%p14 bra 	$L__BB0_27;
	ld.global.u32 	%r271, [%rd6+180];
	xor.b32  	%r338, %r338, %r271;
	ld.global.u32 	%r272, [%rd6+184];
	xor.b32  	%r337, %r337, %r272;
	ld.global.u32 	%r273, [%rd6+188];
	xor.b32  	%r336, %r336, %r273;
	ld.global.u32 	%r274, [%rd6+192];
	xor.b32  	%r335, %r335, %r274;
	ld.global.u32 	%r275, [%rd6+196];
	xor.b32  	%r334, %r334, %r275;
$L__BB0_27:
	and.b32  	%r277, %r204, 1024;
	setp.eq.s32 	%p15, %r277, 0;
	@%p15 bra 	$L__BB0_29;
	ld.global.u32 	%r278, [%rd6+200];
	xor.b32  	%r338, %r338, %r278;
	ld.global.u32 	%r279, [%rd6+204];
	xor.b32  	%r337, %r337, %r279;
	ld.global.u32 	%r280, [%rd6+208];
	xor.b32  	%r336, %r336, %r280;
	ld.global.u32 	%r281, [%rd6+212];
	xor.b32  	%r335, %r335, %r281;
	ld.global.u32 	%r282, [%rd6+216];
	xor.b32  	%r334, %r334, %r282;
$L__BB0_29:
	and.b32  	%r284, %r204, 2048;
	setp.eq.s32 	%p16, %r284, 0;
	@%p16 bra 	$L__BB0_31;
	ld.global.u32 	%r285, [%rd6+220];
	xor.b32  	%r338, %r338, %r285;
	ld.global.u32 	%r286, [%rd6+224];
	xor.b32  	%r337, %r337, %r286;
	ld.global.u32 	%r287, [%rd6+228];
	xor.b32  	%r336, %r336, %r287;
	ld.global.u32 	%r288, [%rd6+232];
	xor.b32  	%r335, %r335, %r288;
	ld.global.u32 	%r289, [%rd6+236];
	xor.b32  	%r334, %r334, %r289;
$L__BB0_31:
	and.b32  	%r291, %r204, 4096;
	setp.eq.s32 	%p17, %r291, 0;
	@%p17 bra 	$L__BB0_33;
	ld.global.u32 	%r292, [%rd6+240];
	xor.b32  	%r338, %r338, %r292;
	ld.global.u32 	%r293, [%rd6+244];
	xor.b32  	%r337, %r337, %r293;
	ld.global.u32 	%r294, [%rd6+248];
	xor.b32  	%r336, %r336, %r294;
	ld.global.u32 	%r295, [%rd6+252];
	xor.b32  	%r335, %r335, %r295;
	ld.global.u32 	%r296, [%rd6+256];
	xor.b32  	%r334, %r334, %r296;
$L__BB0_33:
	and.b32  	%r298, %r204, 8192;
	setp.eq.s32 	%p18, %r298, 0;
	@%p18 bra 	$L__BB0_35;
	ld.global.u32 	%r299, [%rd6+260];
	xor.b32  	%r338, %r338, %r299;
	ld.global.u32 	%r300, [%rd6+264];
	xor.b32  	%r337, %r337, %r300;
	ld.global.u32 	%r301, [%rd6+268];
	xor.b32  	%r336, %r336, %r301;
	ld.global.u32 	%r302, [%rd6+272];
	xor.b32  	%r335, %r335, %r302;
	ld.global.u32 	%r303, [%rd6+276];
	xor.b32  	%r334, %r334, %r303;
$L__BB0_35:
	and.b32  	%r305, %r204, 16384;
	setp.eq.s32 	%p19, %r305, 0;
	@%p19 bra 	$L__BB0_37;
	ld.global.u32 	%r306, [%rd6+280];
	xor.b32  	%r338, %r338, %r306;
	ld.global.u32 	%r307, [%rd6+284];
	xor.b32  	%r337, %r337, %r307;
	ld.global.u32 	%r308, [%rd6+288];
	xor.b32  	%r336, %r336, %r308;
	ld.global.u32 	%r309, [%rd6+292];
	xor.b32  	%r335, %r335, %r309;
	ld.global.u32 	%r310, [%rd6+296];
	xor.b32  	%r334, %r334, %r310;
$L__BB0_37:
	and.b32  	%r312, %r204, 32768;
	setp.eq.s32 	%p20, %r312, 0;
	@%p20 bra 	$L__BB0_39;
	ld.global.u32 	%r313, [%rd6+300];
	xor.b32  	%r338, %r338, %r313;
	ld.global.u32 	%r314, [%rd6+304];
	xor.b32  	%r337, %r337, %r314;
	ld.global.u32 	%r315, [%rd6+308];
	xor.b32  	%r336, %r336, %r315;
	ld.global.u32 	%r316, [%rd6+312];
	xor.b32  	%r335, %r335, %r316;
	ld.global.u32 	%r317, [%rd6+316];
	xor.b32  	%r334, %r334, %r317;
$L__BB0_39:
	add.s32 	%r333, %r333, 16;
	setp.ne.s32 	%p21, %r333, 32;
	@%p21 bra 	$L__BB0_7;
	mad.lo.s32 	%r318, %r327, -31, %r12;
	add.s32 	%r327, %r318, 1;
	setp.ne.s32 	%p22, %r327, 5;
	@%p22 bra 	$L__BB0_6;
	st.global.u32 	[%rd2+4], %r338;
	st.global.u32 	[%rd2+8], %r337;
	st.global.u32 	[%rd2+12], %r336;
	st.global.u32 	[%rd2+16], %r335;
	st.global.u32 	[%rd2+20], %r334;
	add.s32 	%r321, %r321, 1;
	setp.lt.u32 	%p23, %r321, %r3;
	@%p23 bra 	$L__BB0_5;
$L__BB0_42:
	shr.u64 	%rd7, %rd18, 2;
	add.s32 	%r320, %r320, 1;
	setp.gt.u64 	%p24, %rd18, 3;
	mov.u64 	%rd18, %rd7;
	@%p24 bra 	$L__BB0_3;
$L__BB0_43:
	mov.b32 	%r319, 0;
	st.global.v2.u32 	[%rd2+24], {%r319, %r319};
	st.global.u32 	[%rd2+32], %r319;
	mov.b64 	%rd17, 0;
	st.global.u64 	[%rd2+40], %rd17;
$L__BB0_44:
	ret;

}
	// .globl	_Z6dividePiiiS_S_iP17curandStateXORWOW
.visible .entry _Z6dividePiiiS_S_iP17curandStateXORWOW(
	.param .u64 .ptr .align 1 _Z6dividePiiiS_S_iP17curandStateXORWOW_param_0,
	.param .u32 _Z6dividePiiiS_S_iP17curandStateXORWOW_param_1,
	.param .u32 _Z6dividePiiiS_S_iP17curandStateXORWOW_param_2,
	.param .u64 .ptr .align 1 _Z6dividePiiiS_S_iP17curandStateXORWOW_param_3,
	.param .u64 .ptr .align 1 _Z6dividePiiiS_S_iP17curandStateXORWOW_param_4,
	.param .u32 _Z6dividePiiiS_S_iP17curandStateXORWOW_param_5,
	.param .u64 .ptr .align 1 _Z6dividePiiiS_S_iP17curandStateXORWOW_param_6
)
{
	.reg .pred 	%p<27>;
	.reg .b32 	%r<291>;
	.reg .b32 	%f<15>;
	.reg .b64 	%rd<39>;

	ld.param.u64 	%rd10, [_Z6dividePiiiS_S_iP17curandStateXORWOW_param_0];
	ld.param.u32 	%r27, [_Z6dividePiiiS_S_iP17curandStateXORWOW_param_1];
	ld.param.u32 	%r28, [_Z6dividePiiiS_S_iP17curandStateXORWOW_param_2];
	ld.param.u64 	%rd11, [_Z6dividePiiiS_S_iP17curandStateXORWOW_param_3];
	ld.param.u32 	%r29, [_Z6dividePiiiS_S_iP17curandStateXORWOW_param_5];
	ld.param.u64 	%rd12, [_Z6dividePiiiS_S_iP17curandStateXORWOW_param_6];
	cvta.to.global.u64 	%rd1, %rd12;
	cvta.to.global.u64 	%rd2, %rd11;
	cvta.to.global.u64 	%rd3, %rd10;
	mov.u32 	%r30, %ctaid.x;
	mov.u32 	%r31, %ntid.x;
	mov.u32 	%r32, %tid.x;
	mad.lo.s32 	%r284, %r30, %r31, %r32;
	mov.u32 	%r33, %nctaid.x;
	mul.lo.s32 	%r2, %r31, %r33;
	shr.u32 	%r34, %r27, 31;
	add.s32 	%r35, %r27, %r34;
	shr.s32 	%r3, %r35, 1;
	mul.lo.s32 	%r4, %r28, %r27;
	setp.ge.s32 	%p1, %r284, %r4;
	@%p1 bra 	$L__BB1_26;
	setp.gt.s32 	%p2, %r27, 0;
	mul.lo.s32 	%r5, %r29, %r4;
	@%p2 bra 	$L__BB1_2;
	bra.uni 	$L__BB1_17;
$L__BB1_2:
	mul.wide.s32 	%rd28, %r4, 4;
$L__BB1_3:
	div.s32 	%r7, %r284, %r28;
	mov.b32 	%r285, 0;
$L__BB1_4:
	mul.wide.u32 	%rd17, %r285, 4;
	add.s64 	%rd18, %rd3, %rd17;
	ld.global.u32 	%r286, [%rd18];
	setp.eq.s32 	%p10, %r286, %r7;
	@%p10 bra 	$L__BB1_6;
	add.s32 	%r285, %r285, 1;
	setp.eq.s32 	%p11, %r285, %r27;
	mov.b32 	%r287, -1;
	@%p11 bra 	$L__BB1_8;
	bra.uni 	$L__BB1_4;
$L__BB1_6:
	setp.ge.s32 	%p12, %r285, %r3;
	@%p12 bra 	$L__BB1_26;
	add.s32 	%r155, %r285, %r3;
	mul.wide.u32 	%rd19, %r155, 4;
	add.s64 	%rd20, %rd3, %rd19;
	ld.global.u32 	%r287, [%rd20];
	mov.u32 	%r286, %r7;
$L__BB1_8:
	ld.param.u64 	%rd38, [_Z6dividePiiiS_S_iP17curandStateXORWOW_param_4];
	rem.s32 	%r156, %r284, %r28;
	mad.lo.s32 	%r157, %r286, %r28, %r156;
	mad.lo.s32 	%r158, %r287, %r28, %r156;
	cvta.to.global.u64 	%rd21, %rd38;
	mul.wide.s32 	%rd22, %r157, 4;
	add.s64 	%rd23, %rd21, %rd22;
	ld.global.u32 	%r159, [%rd23];
	mul.wide.s32 	%rd24, %r158, 4;
	add.s64 	%rd25, %rd21, %rd24;
	st.global.u32 	[%rd25], %r159;
	add.s32 	%r160, %r157, %r5;
	add.s32 	%r161, %r5, %r4;
	add.s32 	%r162, %r158, %r161;
	mul.wide.s32 	%rd26, %r160, 4;
	add.s64 	%rd27, %rd2, %rd26;
	ld.global.u32 	%r14, [%rd27];
	add.s64 	%rd4, %rd27, %rd28;
	mov.b32 	%r163, 0;
	st.global.u32 	[%rd4], %r163;
	mul.wide.s32 	%rd29, %r162, 4;
	add.s64 	%rd5, %rd2, %rd29;
	st.global.u32 	[%rd5], %r163;
	setp.gt.s32 	%p13, %r14, 0;
	@%p13 bra 	$L__BB1_10;
$L__BB1_9:
	add.s32 	%r284, %r284, %r2;
	setp.lt.s32 	%p26, %r284, %r4;
	@%p26 bra 	$L__BB1_3;
	bra.uni 	$L__BB1_26;
$L__BB1_10:
	mul.wide.s32 	%rd30, %r284, 48;
	add.s64 	%rd6, %rd1, %rd30;
	and.b32  	%r18, %r14, 3;
	setp.lt.u32 	%p14, %r14, 4;
	@%p14 bra 	$L__BB1_13;
	and.b32  	%r164, %r14, 2147483644;
	neg.s32 	%r288, %r164;
$L__BB1_12:
	ld.global.v2.u32 	{%r165, %r166}, [%rd6];
	ld.global.v2.u32 	{%r167, %r168}, [%rd6+8];
	ld.global.v2.u32 	{%r169, %r170}, [%rd6+16];
	shr.u32 	%r171, %r166, 2;
	xor.b32  	%r172, %r171, %r166;
	shl.b32 	%r173, %r170, 4;
	shl.b32 	%r174, %r172, 1;
	xor.b32  	%r175, %r173, %r174;
	xor.b32  	%r176, %r175, %r170;
	xor.b32  	%r177, %r176, %r172;
	add.s32 	%r178, %r165, 362437;
	add.s32 	%r179, %r177, %r178;
	cvt.rn.f32.u32 	%f1, %r179;
	fma.rn.f32 	%f2, %f1, 0f2F800000, 0f2F000000;
	st.global.v2.u32 	[%rd6], {%r178, %r167};
	st.global.v2.u32 	[%rd6+8], {%r168, %r169};
	st.global.v2.u32 	[%rd6+16], {%r170, %r177};
	setp.lt.f32 	%p15, %f2, 0f3F000000;
	selp.b64 	%rd31, %rd5, %rd4, %p15;
	ld.global.u32 	%r180, [%rd31];
	add.s32 	%r181, %r180, 1;
	st.global.u32 	[%rd31], %r181;
	ld.global.v2.u32 	{%r182, %r183}, [%rd6];
	ld.global.v2.u32 	{%r184, %r185}, [%rd6+8];
	ld.global.v2.u32 	{%r186, %r187}, [%rd6+16];
	shr.u32 	%r188, %r183, 2;
	xor.b32  	%r189, %r188, %r183;
	shl.b32 	%r190, %r187, 4;
	shl.b32 	%r191, %r189, 1;
	xor.b32  	%r192, %r190, %r191;
	xor.b32  	%r193, %r192, %r187;
	xor.b32  	%r194, %r193, %r189;
	add.s32 	%r195, %r182, 362437;
	add.s32 	%r196, %r194, %r195;
	cvt.rn.f32.u32 	%f3, %r196;
	fma.rn.f32 	%f4, %f3, 0f2F800000, 0f2F000000;
	st.global.v2.u32 	[%rd6], {%r195, %r184};
	st.global.v2.u32 	[%rd6+8], {%r185, %r186};
	st.global.v2.u32 	[%rd6+16], {%r187, %r194};
	setp.lt.f32 	%p16, %f4, 0f3F000000;
	selp.b64 	%rd32, %rd5, %rd4, %p16;
	ld.global.u32 	%r197, [%rd32];
	add.s32 	%r198, %r197, 1;
	st.global.u32 	[%rd32], %r198;
	ld.global.v2.u32 	{%r199, %r200}, [%rd6];
	ld.global.v2.u32 	{%r201, %r202}, [%rd6+8];
	ld.global.v2.u32 	{%r203, %r204}, [%rd6+16];
	shr.u32 	%r205, %r200, 2;
	xor.b32  	%r206, %r205, %r200;
	shl.b32 	%r207, %r204, 4;
	shl.b32 	%r208, %r206, 1;
	xor.b32  	%r209, %r207, %r208;
	xor.b32  	%r210, %r209, %r204;
	xor.b32  	%r211, %r210, %r206;
	add.s32 	%r212, %r199, 362437;
	add.s32 	%r213, %r211, %r212;
	cvt.rn.f32.u32 	%f5, %r213;
	fma.rn.f32 	%f6, %f5, 0f2F800000, 0f2F000000;
	st.global.v2.u32 	[%rd6], {%r212, %r201};
	st.global.v2.u32 	[%rd6+8], {%r202, %r203};
	st.global.v2.u32 	[%rd6+16], {%r204, %r211};
	setp.lt.f32 	%p17, %f6, 0f3F000000;
	selp.b64 	%rd33, %rd5, %rd4, %p17;
	ld.global.u32 	%r214, [%rd33];
	add.s32 	%r215, %r214, 1;
	st.global.u32 	[%rd33], %r215;
	ld.global.v2.u32 	{%r216, %r217}, [%rd6];
	ld.global.v2.u32 	{%r218, %r219}, [%rd6+8];
	ld.global.v2.u32 	{%r220, %r221}, [%rd6+16];
	shr.u32 	%r222, %r217, 2;
	xor.b32  	%r223, %r222, %r217;
	shl.b32 	%r224, %r221, 4;
	shl.b32 	%r225, %r223, 1;
	xor.b32  	%r226, %r224, %r225;
	xor.b32  	%r227, %r226, %r221;
	xor.b32  	%r228, %r227, %r223;
	add.s32 	%r229, %r216, 362437;
	add.s32 	%r230, %r228, %r229;
	cvt.rn.f32.u32 	%f7, %r230;
	fma.rn.f32 	%f8, %f7, 0f2F800000, 0f2F000000;
	st.global.v2.u32 	[%rd6], {%r229, %r218};
	st.global.v2.u32 	[%rd6+8], {%r219, %r220};
	st.global.v2.u32 	[%rd6+16], {%r221, %r228};
	setp.lt.f32 	%p18, %f8, 0f3F000000;
	selp.b64 	%rd34, %rd5, %rd4, %p18;
	ld.global.u32 	%r231, [%rd34];
	add.s32 	%r232, %r231, 1;
	st.global.u32 	[%rd34], %r232;
	add.s32 	%r288, %r288, 4;
	setp.eq.s32 	%p19, %r288, 0;
	@%p19 bra 	$L__BB1_13;
	bra.uni 	$L__BB1_12;
$L__BB1_13:
	setp.eq.s32 	%p20, %r18, 0;
	@%p20 bra 	$L__BB1_9;
	ld.global.v2.u32 	{%r233, %r234}, [%rd6];
	ld.global.v2.u32 	{%r235, %r236}, [%rd6+8];
	ld.global.v2.u32 	{%r237, %r238}, [%rd6+16];
	shr.u32 	%r239, %r234, 2;
	xor.b32  	%r240, %r239, %r234;
	shl.b32 	%r241, %r238, 4;
	shl.b32 	%r242, %r240, 1;
	xor.b32  	%r243, %r241, %r242;
	xor.b32  	%r244, %r243, %r238;
	xor.b32  	%r245, %r244, %r240;
	add.s32 	%r246, %r233, 362437;
	add.s32 	%r247, %r245, %r246;
	cvt.rn.f32.u32 	%f9, %r247;
	fma.rn.f32 	%f10, %f9, 0f2F800000, 0f2F000000;
	st.global.v2.u32 	[%rd6], {%r246, %r235};
	st.global.v2.u32 	[%rd6+8], {%r236, %r237};
	st.global.v2.u32 	[%rd6+16], {%r238, %r245};
	setp.lt.f32 	%p21, %f10, 0f3F000000;
	selp.b64 	%rd35, %rd5, %rd4, %p21;
	ld.global.u32 	%r248, [%rd35];
	add.s32 	%r249, %r248, 1;
	st.global.u32 	[%rd35], %r249;
	setp.eq.s32 	%p22, %r18, 1;
	@%p22 bra 	$L__BB1_9;
	ld.global.v2.u32 	{%r250, %r251}, [%rd6];
	ld.global.v2.u32 	{%r252, %r253}, [%rd6+8];
	ld.global.v2.u32 	{%r254, %r255}, [%rd6+16];
	shr.u32 	%r256, %r251, 2;
	xor.b32  	%r257, %r256, %r251;
	shl.b32 	%r258, %r255, 4;
	shl.b32 	%r259, %r257, 1;
	xor.b32  	%r260, %r258, %r259;
	xor.b32  	%r261, %r260, %r255;
	xor.b32  	%r262, %r261, %r257;
	add.s32 	%r263, %r250, 362437;
	add.s32 	%r264, %r262, %r263;
	cvt.rn.f32.u32 	%f11, %r264;
	fma.rn.f32 	%f12, %f11, 0f2F800000, 0f2F000000;
	st.global.v2.u32 	[%rd6], {%r263, %r252};
	st.global.v2.u32 	[%rd6+8], {%r253, %r254};
	st.global.v2.u32 	[%rd6+16], {%r255, %r262};
	setp.lt.f32 	%p23, %f12, 0f3F000000;
	selp.b64 	%rd36, %rd5, %rd4, %p23;
	ld.global.u32 	%r265, [%rd36];
	add.s32 	%r266, %r265, 1;
	st.global.u32 	[%rd36], %r266;
	setp.eq.s32 	%p24, %r18, 2;
	@%p24 bra 	$L__BB1_9;
	ld.global.v2.u32 	{%r267, %r268}, [%rd6];
	ld.global.v2.u32 	{%r269, %r270}, [%rd6+8];
	ld.global.v2.u32 	{%r271, %r272}, [%rd6+16];
	shr.u32 	%r273, %r268, 2;
	xor.b32  	%r274, %r273, %r268;
	shl.b32 	%r275, %r272, 4;
	shl.b32 	%r276, %r274, 1;
	xor.b32  	%r277, %r275, %r276;
	xor.b32  	%r278, %r277, %r272;
	xor.b32  	%r279, %r278, %r274;
	add.s32 	%r280, %r267, 362437;
	add.s32 	%r281, %r279, %r280;
	cvt.rn.f32.u32 	%f13, %r281;
	fma.rn.f32 	%f14, %f13, 0f2F800000, 0f2F000000;
	st.global.v2.u32 	[%rd6], {%r280, %r269};
	st.global.v2.u32 	[%rd6+8], {%r270, %r271};
	st.global.v2.u32 	[%rd6+16], {%r272, %r279};
	setp.lt.f32 	%p25, %f14, 0f3F000000;
	selp.b64 	%rd37, %rd5, %rd4, %p25;
	ld.global.u32 	%r282, [%rd37];
	add.s32 	%r283, %r282, 1;
	st.global.u32 	[%rd37], %r283;
	bra.uni 	$L__BB1_9;
$L__BB1_17:
	rem.s32 	%r36, %r284, %r28;
	sub.s32 	%r37, %r36, %r28;
	add.s32 	%r38, %r37, %r5;
	mul.wide.s32 	%rd13, %r38, 4;
	add.s64 	%rd14, %rd2, %rd13;
	ld.global.u32 	%r21, [%rd14];
	mul.wide.s32 	%rd15, %r4, 4;
	add.s64 	%rd7, %rd14, %rd15;
	mov.b32 	%r39, 0;
	st.global.u32 	[%rd7], %r39;
	setp.lt.s32 	%p3, %r21, 1;
	@%p3 bra 	$L__BB1_25;
	mul.wide.s32 	%rd16, %r284, 48;
	add.s64 	%rd8, %rd1, %rd16;
	and.b32  	%r22, %r21, 3;
	setp.lt.u32 	%p4, %r21, 4;
	@%p4 bra 	$L__BB1_21;
	and.b32  	%r23, %r21, 2147483644;
	mov.b32 	%r290, 0;
$L__BB1_20:
	ld.global.v2.u32 	{%r41, %r42}, [%rd8];
	ld.global.v2.u32 	{%r43, %r44}, [%rd8+8];
	ld.global.v2.u32 	{%r45, %r46}, [%rd8+16];
	shr.u32 	%r47, %r42, 2;
	xor.b32  	%r48, %r47, %r42;
	shl.b32 	%r49, %r46, 4;
	shl.b32 	%r50, %r48, 1;
	xor.b32  	%r51, %r49, %r50;
	xor.b32  	%r52, %r51, %r46;
	xor.b32  	%r53, %r52, %r48;
	add.s32 	%r54, %r41, 362437;
	st.global.v2.u32 	[%rd8], {%r54, %r43};
	st.global.v2.u32 	[%rd8+8], {%r44, %r45};
	st.global.v2.u32 	[%rd8+16], {%r46, %r53};
	ld.global.u32 	%r55, [%rd7];
	add.s32 	%r56, %r55, 1;
	st.global.u32 	[%rd7], %r56;
	ld.global.v2.u32 	{%r57, %r58}, [%rd8];
	ld.global.v2.u32 	{%r59, %r60}, [%rd8+8];
	ld.global.v2.u32 	{%r61, %r62}, [%rd8+16];
	shr.u32 	%r63, %r58, 2;
	xor.b32  	%r64, %r63, %r58;
	shl.b32 	%r65, %r62, 4;
	shl.b32 	%r66, %r64, 1;
	xor.b32  	%r67, %r65, %r66;
	xor.b32  	%r68, %r67, %r62;
	xor.b32  	%r69, %r68, %r64;
	add.s32 	%r70, %r57, 362437;
	st.global.v2.u32 	[%rd8], {%r70, %r59};
	st.global.v2.u32 	[%rd8+8], {%r60, %r61};
	st.global.v2.u32 	[%rd8+16], {%r62, %r69};
	ld.global.u32 	%r71, [%rd7];
	add.s32 	%r72, %r71, 1;
	st.global.u32 	[%rd7], %r72;
	ld.global.v2.u32 	{%r73, %r74}, [%rd8];
	ld.global.v2.u32 	{%r75, %r76}, [%rd8+8];
	ld.global.v2.u32 	{%r77, %r78}, [%rd8+16];
	shr.u32 	%r79, %r74, 2;
	xor.b32  	%r80, %r79, %r74;
	shl.b32 	%r81, %r78, 4;
	shl.b32 	%r82, %r80, 1;
	xor.b32  	%r83, %r81, %r82;
	xor.b32  	%r84, %r83, %r78;
	xor.b32  	%r85, %r84, %r80;
	add.s32 	%r86, %r73, 362437;
	st.global.v2.u32 	[%rd8], {%r86, %r75};
	st.global.v2.u32 	[%rd8+8], {%r76, %r77};
	st.global.v2.u32 	[%rd8+16], {%r78, %r85};
	ld.global.u32 	%r87, [%rd7];
	add.s32 	%r88, %r87, 1;
	st.global.u32 	[%rd7], %r88;
	ld.global.v2.u32 	{%r89, %r90}, [%rd8];
	ld.global.v2.u32 	{%r91, %r92}, [%rd8+8];
	ld.global.v2.u32 	{%r93, %r94}, [%rd8+16];
	shr.u32 	%r95, %r90, 2;
	xor.b32  	%r96, %r95, %r90;
	shl.b32 	%r97, %r94, 4;
	shl.b32 	%r98, %r96, 1;
	xor.b32  	%r99, %r97, %r98;
	xor.b32  	%r100, %r99, %r94;
	xor.b32  	%r101, %r100, %r96;
	add.s32 	%r102, %r89, 362437;
	st.global.v2.u32 	[%rd8], {%r102, %r91};
	st.global.v2.u32 	[%rd8+8], {%r92, %r93};
	st.global.v2.u32 	[%rd8+16], {%r94, %r101};
	ld.global.u32 	%r103, [%rd7];
	add.s32 	%r104, %r103, 1;
	st.global.u32 	[%rd7], %r104;
	add.s32 	%r290, %r290, 4;
	setp.ne.s32 	%p5, %r290, %r23;
	@%p5 bra 	$L__BB1_20;
$L__BB1_21:
	setp.eq.s32 	%p6, %r22, 0;
	@%p6 bra 	$L__BB1_25;
	ld.global.v2.u32 	{%r105, %r106}, [%rd8];
	ld.global.v2.u32 	{%r107, %r108}, [%rd8+8];
	ld.global.v2.u32 	{%r109, %r110}, [%rd8+16];
	shr.u32 	%r111, %r106, 2;
	xor.b32  	%r112, %r111, %r106;
	shl.b32 	%r113, %r110, 4;
	shl.b32 	%r114, %r112, 1;
	xor.b32  	%r115, %r113, %r114;
	xor.b32  	%r116, %r115, %r110;
	xor.b32  	%r117, %r116, %r112;
	add.s32 	%r118, %r105, 362437;
	st.global.v2.u32 	[%rd8], {%r118, %r107};
	st.global.v2.u32 	[%rd8+8], {%r108, %r109};
	st.global.v2.u32 	[%rd8+16], {%r110, %r117};
	ld.global.u32 	%r119, [%rd7];
	add.s32 	%r120, %r119, 1;
	st.global.u32 	[%rd7], %r120;
	setp.eq.s32 	%p7, %r22, 1;
	@%p7 bra 	$L__BB1_25;
	ld.global.v2.u32 	{%r121, %r122}, [%rd8];
	ld.global.v2.u32 	{%r123, %r124}, [%rd8+8];
	ld.global.v2.u32 	{%r125, %r126}, [%rd8+16];
	shr.u32 	%r127, %r122, 2;
	xor.b32  	%r128, %r127, %r122;
	shl.b32 	%r129, %r126, 4;
	shl.b32 	%r130, %r128, 1;
	xor.b32  	%r131, %r129, %r130;
	xor.b32  	%r132, %r131, %r126;
	xor.b32  	%r133, %r132, %r128;
	add.s32 	%r134, %r121, 362437;
	st.global.v2.u32 	[%rd8], {%r134, %r123};
	st.global.v2.u32 	[%rd8+8], {%r124, %r125};
	st.global.v2.u32 	[%rd8+16], {%r126, %r133};
	ld.global.u32 	%r135, [%rd7];
	add.s32 	%r136, %r135, 1;
	st.global.u32 	[%rd7], %r136;
	setp.eq.s32 	%p8, %r22, 2;
	@%p8 bra 	$L__BB1_25;
	ld.global.v2.u32 	{%r137, %r138}, [%rd8];
	ld.global.v2.u32 	{%r139, %r140}, [%rd8+8];
	ld.global.v2.u32 	{%r141, %r142}, [%rd8+16];
	shr.u32 	%r143, %r138, 2;
	xor.b32  	%r144, %r143, %r138;
	shl.b32 	%r145, %r142, 4;
	shl.b32 	%r146, %r144, 1;
	xor.b32  	%r147, %r145, %r146;
	xor.b32  	%r148, %r147, %r142;
	xor.b32  	%r149, %r148, %r144;
	add.s32 	%r150, %r137, 362437;
	st.global.v2.u32 	[%rd8], {%r150, %r139};
	st.global.v2.u32 	[%rd8+8], {%r140, %r141};
	st.global.v2.u32 	[%rd8+16], {%r142, %r149};
	ld.global.u32 	%r151, [%rd7];
	add.s32 	%r152, %r151, 1;
	st.global.u32 	[%rd7], %r152;
$L__BB1_25:
	add.s32 	%r284, %r284, %r2;
	setp.lt.s32 	%p9, %r284, %r4;
	@%p9 bra 	$L__BB1_17;
$L__BB1_26:
	ret;

}
	// .globl	_Z8simulatediiiiiPdPiS0_P17curandStateXORWOW
.visible .entry _Z8simulatediiiiiPdPiS0_P17curandStateXORWOW(
	.param .f64 _Z8simulatediiiiiPdPiS0_P17curandStateXORWOW_param_0,
	.param .u32 _Z8simulatediiiiiPdPiS0_P17curandStateXORWOW_param_1,
	.param .u32 _Z8simulatediiiiiPdPiS0_P17curandStateXORWOW_param_2,
	.param .u32 _Z8simulatediiiiiPdPiS0_P17curandStateXORWOW_param_3,
	.param .u32 _Z8simulatediiiiiPdPiS0_P17curandStateXORWOW_param_4,
	.param .u32 _Z8simulatediiiiiPdPiS0_P17curandStateXORWOW_param_5,
	.param .u64 .ptr .align 1 _Z8simulatediiiiiPdPiS0_P17curandStateXORWOW_param_6,
	.param .u64 .ptr .align 1 _Z8simulatediiiiiPdPiS0_P17curandStateXORWOW_param_7,
	.param .u64 .ptr .align 1 _Z8simulatediiiiiPdPiS0_P17curandStateXORWOW_param_8,
	.param .u64 .ptr .align 1 _Z8simulatediiiiiPdPiS0_P17curandStateXORWOW_param_9
)
{
	.reg .pred 	%p<36>;
	.reg .b32 	%r<190>;
	.reg .b32 	%f<126>;
	.reg .b64 	%rd<37>;
	.reg .b64 	%fd<37>;

	ld.param.u32 	%r54, [_Z8simulatediiiiiPdPiS0_P17curandStateXORWOW_param_3];
	ld.param.u32 	%r52, [_Z8simulatediiiiiPdPiS0_P17curandStateXORWOW_param_4];
	ld.param.u64 	%rd10, [_Z8simulatediiiiiPdPiS0_P17curandStateXORWOW_param_6];
	ld.param.u64 	%rd13, [_Z8simulatediiiiiPdPiS0_P17curandStateXORWOW_param_7];
	ld.param.u64 	%rd12, [_Z8simulatediiiiiPdPiS0_P17curandStateXORWOW_param_9];
	cvta.to.global.u64 	%rd1, %rd13;
	cvta.to.global.u64 	%rd2, %rd10;
	cvta.to.global.u64 	%rd3, %rd12;
	mov.u32 	%r55, %ctaid.x;
	mov.u32 	%r56, %ntid.x;
	mov.u32 	%r57, %tid.x;
	mad.lo.s32 	%r172, %r55, %r56, %r57;
	mov.u32 	%r58, %nctaid.x;
	mul.lo.s32 	%r2, %r56, %r58;
	mul.lo.s32 	%r3, %r52, %r54;
	setp.ge.s32 	%p2, %r172, %r3;
	@%p2 bra 	$L__BB2_28;
	ld.param.f64 	%fd32, [_Z8simulatediiiiiPdPiS0_P17curandStateXORWOW_param_0];
	setp.leu.f64 	%p3, %fd32, 0d0000000000000000;
	@%p3 bra 	$L__BB2_23;
$L__BB2_2:
	ld.param.u64 	%rd36, [_Z8simulatediiiiiPdPiS0_P17curandStateXORWOW_param_9];
	ld.param.u64 	%rd34, [_Z8simulatediiiiiPdPiS0_P17curandStateXORWOW_param_6];
	ld.param.u32 	%r171, [_Z8simulatediiiiiPdPiS0_P17curandStateXORWOW_param_5];
	ld.param.u32 	%r168, [_Z8simulatediiiiiPdPiS0_P17curandStateXORWOW_param_1];
	cvta.to.global.u64 	%rd4, %rd36;
	setp.ne.s32 	%p7, %r168, 1;
	rem.s32 	%r78, %r172, %r52;
	mul.lo.s32 	%r79, %r78, %r171;
	cvta.to.global.u64 	%rd22, %rd34;
	mul.wide.s32 	%rd23, %r79, 8;
	add.s64 	%rd5, %rd22, %rd23;
	@%p7 bra 	$L__BB2_6;
	mul.wide.s32 	%rd24, %r172, 48;
	add.s64 	%rd25, %rd4, %rd24;
	ld.global.v2.u32 	{%r80, %r81}, [%rd25];
	ld.global.v2.u32 	{%r82, %r83}, [%rd25+8];
	ld.global.v2.u32 	{%r84, %r85}, [%rd25+16];
	shr.u32 	%r86, %r81, 2;
	xor.b32  	%r87, %r86, %r81;
	shl.b32 	%r88, %r85, 4;
	shl.b32 	%r89, %r87, 1;
	xor.b32  	%r90, %r88, %r89;
	xor.b32  	%r91, %r90, %r85;
	xor.b32  	%r92, %r91, %r87;
	add.s32 	%r93, %r80, 362437;
	add.s32 	%r94, %r92, %r93;
	cvt.rn.f32.u32 	%f4, %r94;
	fma.rn.f32 	%f5, %f4, 0f2F800000, 0f2F000000;
	st.global.v2.u32 	[%rd25], {%r93, %r82};
	st.global.v2.u32 	[%rd25+8], {%r83, %r84};
	st.global.v2.u32 	[%rd25+16], {%r85, %r92};
	cvt.f64.f32 	%fd14, %f5;
	ld.global.f64 	%fd15, [%rd5+24];
	setp.gt.f64 	%p8, %fd15, %fd14;
	@%p8 bra 	$L__BB2_5;
	mul.wide.s32 	%rd26, %r172, 4;
	add.s64 	%rd27, %rd1, %rd26;
	mov.b32 	%r95, 0;
	st.global.u32 	[%rd27], %r95;
	bra.uni 	$L__BB2_6;
$L__BB2_5:
	mul.wide.s32 	%rd28, %r172, 4;
	add.s64 	%rd29, %rd1, %rd28;
	mov.b32 	%r96, 2;
	st.global.u32 	[%rd29], %r96;
$L__BB2_6:
	ld.param.u64 	%rd35, [_Z8simulatediiiiiPdPiS0_P17curandStateXORWOW_param_8];
	ld.param.u32 	%r169, [_Z8simulatediiiiiPdPiS0_P17curandStateXORWOW_param_2];
	mul.wide.s32 	%rd30, %r172, 4;
	add.s64 	%rd6, %rd1, %rd30;
	mul.wide.s32 	%rd31, %r172, 48;
	add.s64 	%rd7, %rd4, %rd31;
	mad.lo.s32 	%r97, %r3, %r169, %r172;
	cvta.to.global.u64 	%rd32, %rd35;
	mul.wide.s32 	%rd33, %r97, 4;
	add.s64 	%rd8, %rd32, %rd33;
	add.s64 	%rd9, %rd32, %rd30;
	mov.f64 	%fd34, 0d0000000000000000;
$L__BB2_7:
	ld.global.u32 	%r98, [%rd6];
	setp.gt.s32 	%p9, %r98, 1;
	@%p9 bra 	$L__BB2_22;
	ld.global.v2.u32 	{%r5, %r99}, [%rd7];
	ld.global.v2.u32 	{%r6, %r174}, [%rd7+8];
	ld.global.v2.u32 	{%r175, %r176}, [%rd7+16];
	ld.global.v2.u32 	{%r11, %r12}, [%rd7+24];
	ld.global.f32 	%f1, [%rd7+32];
	ld.global.f64 	%fd2, [%rd7+40];
	shr.u32 	%r100, %r99, 2;
	xor.b32  	%r101, %r100, %r99;
	shl.b32 	%r102, %r176, 4;
	shl.b32 	%r103, %r101, 1;
	xor.b32  	%r104, %r102, %r103;
	xor.b32  	%r105, %r104, %r176;
	xor.b32  	%r13, %r105, %r101;
	add.s32 	%r106, %r5, 362437;
	add.s32 	%r107, %r13, %r106;
	cvt.rn.f32.u32 	%f6, %r107;
	fma.rn.f32 	%f7, %f6, 0f2F800000, 0f2F000000;
	st.global.v2.u32 	[%rd7], {%r106, %r6};
	st.global.v2.u32 	[%rd7+8], {%r174, %r175};
	st.global.v2.u32 	[%rd7+16], {%r176, %r13};
	setp.lt.f32 	%p10, %f7, 0f00800000;
	mul.f32 	%f8, %f7, 0f4B000000;
	selp.f32 	%f9, %f8, %f7, %p10;
	selp.f32 	%f10, 0fC1B80000, 0f00000000, %p10;
	mov.b32 	%r108, %f9;
	add.s32 	%r109, %r108, -1059760811;
	and.b32  	%r110, %r109, -8388608;
	sub.s32 	%r111, %r108, %r110;
	mov.b32 	%f11, %r111;
	cvt.rn.f32.s32 	%f12, %r110;
	fma.rn.f32 	%f13, %f12, 0f34000000, %f10;
	add.f32 	%f14, %f11, 0fBF800000;
	fma.rn.f32 	%f15, %f14, 0fBE055027, 0f3E1039F6;
	fma.rn.f32 	%f16, %f15, %f14, 0fBDF8CDCC;
	fma.rn.f32 	%f17, %f16, %f14, 0f3E0F2955;
	fma.rn.f32 	%f18, %f17, %f14, 0fBE2AD8B9;
	fma.rn.f32 	%f19, %f18, %f14, 0f3E4CED0B;
	fma.rn.f32 	%f20, %f19, %f14, 0fBE7FFF22;
	fma.rn.f32 	%f21, %f20, %f14, 0f3EAAAA78;
	fma.rn.f32 	%f22, %f21, %f14, 0fBF000000;
	mul.f32 	%f23, %f14, %f22;
	fma.rn.f32 	%f24, %f23, %f14, %f14;
	fma.rn.f32 	%f25, %f13, 0f3F317218, %f24;
	setp.gt.u32 	%p11, %r108, 2139095039;
	fma.rn.f32 	%f26, %f9, 0f7F800000, 0f7F800000;
	selp.f32 	%f27, %f26, %f25, %p11;
	setp.eq.f32 	%p12, %f9, 0f00000000;
	neg.f32 	%f28, %f27;
	selp.f32 	%f29, 0f7F800000, %f28, %p12;
	cvt.f64.f32 	%fd17, %f29;
	ld.global.f64 	%fd18, [%rd5+16];
	div.rn.f64 	%fd3, %fd17, %fd18;
	ld.global.u32 	%r112, [%rd6];
	setp.eq.s32 	%p13, %r112, 0;
	@%p13 bra 	$L__BB2_10;
	shr.u32 	%r113, %r6, 2;
	xor.b32  	%r114, %r113, %r6;
	shl.b32 	%r115, %r13, 4;
	shl.b32 	%r116, %r114, 1;
	xor.b32  	%r117, %r115, %r116;
	xor.b32  	%r118, %r117, %r13;
	xor.b32  	%r183, %r118, %r114;
	add.s32 	%r119, %r5, 724874;
	add.s32 	%r120, %r183, %r119;
	cvt.rn.f32.u32 	%f30, %r120;
	fma.rn.f32 	%f31, %f30, 0f2F800000, 0f2F000000;
	st.global.v2.u32 	[%rd7], {%r119, %r174};
	st.global.v2.u32 	[%rd7+8], {%r175, %r176};
	st.global.v2.u32 	[%rd7+16], {%r13, %r183};
	st.global.v2.u32 	[%rd7+24], {%r11, %r12};
	st.global.f32 	[%rd7+32], %f1;
	st.global.f64 	[%rd7+40], %fd2;
	setp.lt.f32 	%p14, %f31, 0f00800000;
	mul.f32 	%f32, %f31, 0f4B000000;
	selp.f32 	%f33, %f32, %f31, %p14;
	selp.f32 	%f34, 0fC1B80000, 0f00000000, %p14;
	mov.b32 	%r121, %f33;
	add.s32 	%r122, %r121, -1059760811;
	and.b32  	%r123, %r122, -8388608;
	sub.s32 	%r124, %r121, %r123;
	mov.b32 	%f35, %r124;
	cvt.rn.f32.s32 	%f36, %r123;
	fma.rn.f32 	%f37, %f36, 0f34000000, %f34;
	add.f32 	%f38, %f35, 0fBF800000;
	fma.rn.f32 	%f39, %f38, 0fBE055027, 0f3E1039F6;
	fma.rn.f32 	%f40, %f39, %f38, 0fBDF8CDCC;
	fma.rn.f32 	%f41, %f40, %f38, 0f3E0F2955;
	fma.rn.f32 	%f42, %f41, %f38, 0fBE2AD8B9;
	fma.rn.f32 	%f43, %f42, %f38, 0f3E4CED0B;
	fma.rn.f32 	%f44, %f43, %f38, 0fBE7FFF22;
	fma.rn.f32 	%f45, %f44, %f38, 0f3EAAAA78;
	fma.rn.f32 	%f46, %f45, %f38, 0fBF000000;
	mul.f32 	%f47, %f38, %f46;
	fma.rn.f32 	%f48, %f47, %f38, %f38;
	fma.rn.f32 	%f49, %f37, 0f3F317218, %f48;
	setp.gt.u32 	%p15, %r121, 2139095039;
	fma.rn.f32 	%f50, %f33, 0f7F800000, 0f7F800000;
	selp.f32 	%f51, %f50, %f49, %p15;
	setp.eq.f32 	%p16, %f33, 0f00000000;
	neg.f32 	%f52, %f51;
	selp.f32 	%f53, 0f7F800000, %f52, %p16;
	cvt.f64.f32 	%fd19, %f53;
	ld.global.f64 	%fd20, [%rd5+8];
	div.rn.f64 	%fd35, %fd19, %fd20;
	shr.u32 	%r125, %r174, 2;
	xor.b32  	%r126, %r125, %r174;
	shl.b32 	%r127, %r183, 4;
	shl.b32 	%r128, %r126, 1;
	xor.b32  	%r129, %r127, %r128;
	xor.b32  	%r130, %r129, %r183;
	xor.b32  	%r180, %r130, %r126;
	add.s32 	%r179, %r5, 1087311;
	add.s32 	%r131, %r180, %r179;
	cvt.rn.f32.u32 	%f54, %r131;
	fma.rn.f32 	%f55, %f54, 0f2F800000, 0f2F000000;
	st.global.v2.u32 	[%rd7], {%r179, %r175};
	st.global.v2.u32 	[%rd7+8], {%r176, %r13};
	st.global.v2.u32 	[%rd7+16], {%r183, %r180};
	st.global.v2.u32 	[%rd7+24], {%r11, %r12};
	st.global.f32 	[%rd7+32], %f1;
	st.global.f64 	[%rd7+40], %fd2;
	setp.lt.f32 	%p17, %f55, 0f00800000;
	mul.f32 	%f56, %f55, 0f4B000000;
	selp.f32 	%f57, %f56, %f55, %p17;
	selp.f32 	%f58, 0fC1B80000, 0f00000000, %p17;
	mov.b32 	%r132, %f57;
	add.s32 	%r133, %r132, -1059760811;
	and.b32  	%r134, %r133, -8388608;
	sub.s32 	%r135, %r132, %r134;
	mov.b32 	%f59, %r135;
	cvt.rn.f32.s32 	%f60, %r134;
	fma.rn.f32 	%f61, %f60, 0f34000000, %f58;
	add.f32 	%f62, %f59, 0fBF800000;
	fma.rn.f32 	%f63, %f62, 0fBE055027, 0f3E1039F6;
	fma.rn.f32 	%f64, %f63, %f62, 0fBDF8CDCC;
	fma.rn.f32 	%f65, %f64, %f62, 0f3E0F2955;
	fma.rn.f32 	%f66, %f65, %f62, 0fBE2AD8B9;
	fma.rn.f32 	%f67, %f66, %f62, 0f3E4CED0B;
	fma.rn.f32 	%f68, %f67, %f62, 0fBE7FFF22;
	fma.rn.f32 	%f69, %f68, %f62, 0f3EAAAA78;
	fma.rn.f32 	%f70, %f69, %f62, 0fBF000000;
	mul.f32 	%f71, %f62, %f70;
	fma.rn.f32 	%f72, %f71, %f62, %f62;
	fma.rn.f32 	%f73, %f61, 0f3F317218, %f72;
	setp.gt.u32 	%p18, %r132, 2139095039;
	fma.rn.f32 	%f74, %f57, 0f7F800000, 0f7F800000;
	selp.f32 	%f75, %f74, %f73, %p18;
	setp.eq.f32 	%p19, %f57, 0f00000000;
	neg.f32 	%f76, %f75;
	selp.f32 	%f77, 0f7F800000, %f76, %p19;
	cvt.f64.f32 	%fd21, %f77;
	ld.global.f64 	%fd22, [%rd5+32];
	div.rn.f64 	%fd36, %fd21, %fd22;
	mov.u32 	%r174, %r175;
	mov.u32 	%r175, %r176;
	mov.u32 	%r176, %r13;
	bra.uni 	$L__BB2_11;
$L__BB2_10:
	shr.u32 	%r136, %r6, 2;
	xor.b32  	%r137, %r136, %r6;
	shl.b32 	%r138, %r13, 4;
	shl.b32 	%r139, %r137, 1;
	xor.b32  	%r140, %r138, %r139;
	xor.b32  	%r141, %r140, %r13;
	xor.b32  	%r180, %r141, %r137;
	add.s32 	%r179, %r5, 724874;
	add.s32 	%r142, %r180, %r179;
	cvt.rn.f32.u32 	%f78, %r142;
	fma.rn.f32 	%f79, %f78, 0f2F800000, 0f2F000000;
	st.global.v2.u32 	[%rd7], {%r179, %r174};
	st.global.v2.u32 	[%rd7+8], {%r175, %r176};
	st.global.v2.u32 	[%rd7+16], {%r13, %r180};
	st.global.v2.u32 	[%rd7+24], {%r11, %r12};
	st.global.f32 	[%rd7+32], %f1;
	st.global.f64 	[%rd7+40], %fd2;
	setp.lt.f32 	%p20, %f79, 0f00800000;
	mul.f32 	%f80, %f79, 0f4B000000;
	selp.f32 	%f81, %f80, %f79, %p20;
	selp.f32 	%f82, 0fC1B80000, 0f00000000, %p20;
	mov.b32 	%r143, %f81;
	add.s32 	%r144, %r143, -1059760811;
	and.b32  	%r145, %r144, -8388608;
	sub.s32 	%r146, %r143, %r145;
	mov.b32 	%f83, %r146;
	cvt.rn.f32.s32 	%f84, %r145;
	fma.rn.f32 	%f85, %f84, 0f34000000, %f82;
	add.f32 	%f86, %f83, 0fBF800000;
	fma.rn.f32 	%f87, %f86, 0fBE055027, 0f3E1039F6;
	fma.rn.f32 	%f88, %f87, %f86, 0fBDF8CDCC;
	fma.rn.f32 	%f89, %f88, %f86, 0f3E0F2955;
	fma.rn.f32 	%f90, %f89, %f86, 0fBE2AD8B9;
	fma.rn.f32 	%f91, %f90, %f86, 0f3E4CED0B;
	fma.rn.f32 	%f92, %f91, %f86, 0fBE7FFF22;
	fma.rn.f32 	%f93, %f92, %f86, 0f3EAAAA78;
	fma.rn.f32 	%f94, %f93, %f86, 0fBF000000;
	mul.f32 	%f95, %f86, %f94;
	fma.rn.f32 	%f96, %f95, %f86, %f86;
	fma.rn.f32 	%f97, %f85, 0f3F317218, %f96;
	setp.gt.u32 	%p21, %r143, 2139095039;
	fma.rn.f32 	%f98, %f81, 0f7F800000, 0f7F800000;
	selp.f32 	%f99, %f98, %f97, %p21;
	setp.eq.f32 	%p22, %f81, 0f00000000;
	neg.f32 	%f100, %f99;
	selp.f32 	%f101, 0f7F800000, %f100, %p22;
	cvt.f64.f32 	%fd24, %f101;
	ld.global.f64 	%fd25, [%rd5];
	div.rn.f64 	%fd35, %fd24, %fd25;
	mov.f64 	%fd36, 0d7FEFFFFFFFFFFFFF;
	mov.u32 	%r183, %r13;
$L__BB2_11:
	ld.param.f64 	%fd33, [_Z8simulatediiiiiPdPiS0_P17curandStateXORWOW_param_0];
	setp.gtu.f64 	%p23, %fd3, %fd35;
	setp.gtu.f64 	%p24, %fd3, %fd36;
	or.pred  	%p1, %p23, %p24;
	setp.gtu.f64 	%p25, %fd35, %fd36;
	selp.f64 	%fd26, %fd36, %fd35, %p25;
	selp.f64 	%fd9, %fd26, %fd3, %p1;
	add.f64 	%fd34, %fd34, %fd9;
	setp.geu.f64 	%p26, %fd34, %fd33;
	@%p26 bra 	$L__BB2_22;
	ld.global.u32 	%r187, [%rd8];
	setp.lt.s32 	%p28, %r187, 1;
	mov.b32 	%r188, 0;
	@%p28 bra 	$L__BB2_15;
	mov.b32 	%r181, 0;
	mov.u32 	%r188, %r181;
$L__BB2_14:
	mov.u32 	%r33, %r175;
	mov.u32 	%r175, %r176;
	mov.u32 	%r176, %r183;
	mov.u32 	%r183, %r180;
	shr.u32 	%r149, %r174, 2;
	xor.b32  	%r150, %r149, %r174;
	shl.b32 	%r151, %r183, 4;
	shl.b32 	%r152, %r150, 1;
	xor.b32  	%r153, %r151, %r152;
	xor.b32  	%r154, %r153, %r183;
	xor.b32  	%r180, %r154, %r150;
	add.s32 	%r179, %r179, 362437;
	add.s32 	%r155, %r179, %r180;
	cvt.rn.f32.u32 	%f102, %r155;
	fma.rn.f32 	%f103, %f102, 0f2F800000, 0f2F000000;
	st.global.v2.u32 	[%rd7], {%r179, %r33};
	st.global.v2.u32 	[%rd7+8], {%r175, %r176};
	st.global.v2.u32 	[%rd7+16], {%r183, %r180};
	st.global.v2.u32 	[%rd7+24], {%r11, %r12};
	st.global.f32 	[%rd7+32], %f1;
	st.global.f64 	[%rd7+40], %fd2;
	setp.lt.f32 	%p29, %f103, 0f00800000;
	mul.f32 	%f104, %f103, 0f4B000000;
	selp.f32 	%f105, %f104, %f103, %p29;
	selp.f32 	%f106, 0fC1B80000, 0f00000000, %p29;
	mov.b32 	%r156, %f105;
	add.s32 	%r157, %r156, -1059760811;
	and.b32  	%r158, %r157, -8388608;
	sub.s32 	%r159, %r156, %r158;
	mov.b32 	%f107, %r159;
	cvt.rn.f32.s32 	%f108, %r158;
	fma.rn.f32 	%f109, %f108, 0f34000000, %f106;
	add.f32 	%f110, %f107, 0fBF800000;
	fma.rn.f32 	%f111, %f110, 0fBE055027, 0f3E1039F6;
	fma.rn.f32 	%f112, %f111, %f110, 0fBDF8CDCC;
	fma.rn.f32 	%f113, %f112, %f110, 0f3E0F2955;
	fma.rn.f32 	%f114, %f113, %f110, 0fBE2AD8B9;
	fma.rn.f32 	%f115, %f114, %f110, 0f3E4CED0B;
	fma.rn.f32 	%f116, %f115, %f110, 0fBE7FFF22;
	fma.rn.f32 	%f117, %f116, %f110, 0f3EAAAA78;
	fma.rn.f32 	%f118, %f117, %f110, 0fBF000000;
	mul.f32 	%f119, %f110, %f118;
	fma.rn.f32 	%f120, %f119, %f110, %f110;
	fma.rn.f32 	%f121, %f109, 0f3F317218, %f120;
	setp.gt.u32 	%p30, %r156, 2139095039;
	fma.rn.f32 	%f122, %f105, 0f7F800000, 0f7F800000;
	selp.f32 	%f123, %f122, %f121, %p30;
	setp.eq.f32 	%p31, %f105, 0f00000000;
	neg.f32 	%f124, %f123;
	selp.f32 	%f125, 0f7F800000, %f124, %p31;
	cvt.f64.f32 	%fd27, %f125;
	ld.global.f64 	%fd28, [%rd5+40];
	ld.global.u32 	%r160, [%rd9];
	cvt.rn.f64.s32 	%fd29, %r160;
	mul.f64 	%fd30, %fd28, %fd29;
	div.rn.f64 	%fd31, %fd27, %fd30;
	setp.le.f64 	%p32, %fd31, %fd9;
	selp.u32 	%r161, 1, 0, %p32;
	add.s32 	%r188, %r188, %r161;
	add.s32 	%r181, %r181, 1;
	ld.global.u32 	%r187, [%rd8];
	setp.lt.s32 	%p33, %r181, %r187;
	mov.u32 	%r174, %r33;
	@%p33 bra 	$L__BB2_14;
$L__BB2_15:
	sub.s32 	%r46, %r187, %r188;
	st.global.u32 	[%rd8], %r46;
	@%p1 bra 	$L__BB2_17;
	mov.b32 	%r162, 2;
	st.global.u32 	[%rd6], %r162;
	bra.uni 	$L__BB2_7;
$L__BB2_17:
	setp.gtu.f64 	%p34, %fd35, %fd36;
	@%p34 bra 	$L__BB2_21;
	ld.global.u32 	%r163, [%rd6];
	setp.eq.s32 	%p35, %r163, 1;
	@%p35 bra 	$L__BB2_20;
	mov.b32 	%r164, 1;
	st.global.u32 	[%rd6], %r164;
	bra.uni 	$L__BB2_7;
$L__BB2_20:
	mov.b32 	%r165, 0;
	st.global.u32 	[%rd6], %r165;
	bra.uni 	$L__BB2_7;
$L__BB2_21:
	add.s32 	%r166, %r46, 1;
	st.global.u32 	[%rd8], %r166;
	bra.uni 	$L__BB2_7;
$L__BB2_22:
	add.s32 	%r172, %r172, %r2;
	setp.lt.s32 	%p27, %r172, %r3;
	@%p27 bra 	$L__BB2_2;
	bra.uni 	$L__BB2_28;
$L__BB2_23:
	ld.param.u32 	%r167, [_Z8simulatediiiiiPdPiS0_P17curandStateXORWOW_param_1];
	setp.ne.s32 	%p4, %r167, 1;
	@%p4 bra 	$L__BB2_28;
$L__BB2_24:
	ld.param.u32 	%r170, [_Z8simulatediiiiiPdPiS0_P17curandStateXORWOW_param_5];
	rem.s32 	%r59, %r172, %r52;
	mul.wide.s32 	%rd14, %r172, 48;
	add.s64 	%rd15, %rd3, %rd14;
	ld.global.v2.u32 	{%r60, %r61}, [%rd15];
	ld.global.v2.u32 	{%r62, %r63}, [%rd15+8];
	ld.global.v2.u32 	{%r64, %r65}, [%rd15+16];
	shr.u32 	%r66, %r61, 2;
	xor.b32  	%r67, %r66, %r61;
	shl.b32 	%r68, %r65, 4;
	shl.b32 	%r69, %r67, 1;
	xor.b32  	%r70, %r68, %r69;
	xor.b32  	%r71, %r70, %r65;
	xor.b32  	%r72, %r71, %r67;
	add.s32 	%r73, %r60, 362437;
	add.s32 	%r74, %r72, %r73;
	cvt.rn.f32.u32 	%f2, %r74;
	fma.rn.f32 	%f3, %f2, 0f2F800000, 0f2F000000;
	st.global.v2.u32 	[%rd15], {%r73, %r62};
	st.global.v2.u32 	[%rd15+8], {%r63, %r64};
	st.global.v2.u32 	[%rd15+16], {%r65, %r72};
	cvt.f64.f32 	%fd12, %f3;
	mul.lo.s32 	%r75, %r59, %r170;
	mul.wide.s32 	%rd16, %r75, 8;
	add.s64 	%rd17, %rd2, %rd16;
	ld.global.f64 	%fd13, [%rd17+24];
	setp.gt.f64 	%p5, %fd13, %fd12;
	@%p5 bra 	$L__BB2_26;
	mul.wide.s32 	%rd18, %r172, 4;
	add.s64 	%rd19, %rd1, %rd18;
	mov.b32 	%r76, 0;
	st.global.u32 	[%rd19], %r76;
	bra.uni 	$L__BB2_27;
$L__BB2_26:
	mul.wide.s32 	%rd20, %r172, 4;
	add.s64 	%rd21, %rd1, %rd20;
	mov.b32 	%r77, 2;
	st.global.u32 	[%rd21], %r77;
$L__BB2_27:
	add.s32 	%r172, %r172, %r2;
	setp.lt.s32 	%p6, %r172, %r3;
	@%p6 bra 	$L__BB2_24;
$L__BB2_28:
	ret;

}


// ===== COMPILED SASS (sm_100) =====

	.target	sm_100

	.elftype	@"ET_EXEC"


//--------------------- .note.nv.tkinfo           --------------------------
	.section	.note.nv.tkinfo,"",@"SHT_NOTE"
	.sectionflags	@"SHF_NOTE_NV_TKINFO"
	.tkinfo
        /*0018*/ 	.word	0x00000002
        /*0030*/ 	.string	""
        /*0030*/ 	.string	"ptxas"
        /*0030*/ 	.string	"Cuda compilation tools, release 13.0, V13.0.88"
        /*0030*/ 	.string	"Build cuda_13.0.r13.0/compiler.36424714_0"
        /*0030*/ 	.string	"-arch sm_100 -m 64 "



//--------------------- .note.nv.cuinfo           --------------------------
	.section	.note.nv.cuinfo,"",@"SHT_NOTE"
	.sectionflags	@"SHF_NOTE_NV_CUINFO"
        /*0018*/ 	.short	0x0002
        /*001a*/ 	.short	0x0064
        /*001c*/ 	.short	0x0082
	.zero		2


//--------------------- .nv.info                  --------------------------
	.section	.nv.info,"",@"SHT_CUDA_INFO"
	.align	4


	//----- nvinfo : EIATTR_REGCOUNT
	.align		4
        /*0000*/ 	.byte	0x04, 0x2f
        /*0002*/ 	.short	(.L_10 - .L_9)
	.align		4
.L_9:
        /*0004*/ 	.word	index@(_Z12setup_kernelP17curandStateXORWOWmi)
        /*0008*/ 	.word	0x0000001f


	//----- nvinfo : EIATTR_FRAME_SIZE
	.align		4
.L_10:
        /*000c*/ 	.byte	0x04, 0x11
        /*000e*/ 	.short	(.L_12 - .L_11)
	.align		4
.L_11:
        /*0010*/ 	.word	index@(_Z12setup_kernelP17curandStateXORWOWmi)
        /*0014*/ 	.word	0x00000000


	//----- nvinfo : EIATTR_REGCOUNT
	.align		4
.L_12:
        /*0018*/ 	.byte	0x04, 0x2f
        /*001a*/ 	.short	(.L_14 - .L_13)
	.align		4
.L_13:
        /*001c*/ 	.word	index@(_Z6dividePiiiS_S_iP17curandStateXORWOW)
        /*0020*/ 	.word	0x00000020


	//----- nvinfo : EIATTR_FRAME_SIZE
	.align		4
.L_14:
        /*0024*/ 	.byte	0x04, 0x11
        /*0026*/ 	.short	(.L_16 - .L_15)
	.align		4
.L_15:
        /*0028*/ 	.word	index@(_Z6dividePiiiS_S_iP17curandStateXORWOW)
        /*002c*/ 	.word	0x00000000


	//----- nvinfo : EIATTR_REGCOUNT
	.align		4
.L_16:
        /*0030*/ 	.byte	0x04, 0x2f
        /*0032*/ 	.short	(.L_18 - .L_17)
	.align		4
.L_17:
        /*0034*/ 	.word	index@(_Z8simulatediiiiiPdPiS0_P17curandStateXORWOW)
        /*0038*/ 	.word	0x0000003a


	//----- nvinfo : EIATTR_FRAME_SIZE
	.align		4
.L_18:
        /*003c*/ 	.byte	0x04, 0x11
        /*003e*/ 	.short	(.L_20 - .L_19)
	.align		4
.L_19:
        /*0040*/ 	.word	index@($__internal_0_$__cuda_sm20_div_rn_f64_full)
        /*0044*/ 	.word	0x00000000


	//----- nvinfo : EIATTR_FRAME_SIZE
	.align		4
.L_20:
        /*0048*/ 	.byte	0x04, 0x11
        /*004a*/ 	.short	(.L_22 - .L_21)
	.align		4
.L_21:
        /*004c*/ 	.word	index@(_Z8simulatediiiiiPdPiS0_P17curandStateXORWOW)
        /*0050*/ 	.word	0x00000000


	//----- nvinfo : EIATTR_MIN_STACK_SIZE
	.align		4
.L_22:
        /*0054*/ 	.byte	0x04, 0x12
        /*0056*/ 	.short	(.L_24 - .L_23)
	.align		4
.L_23:
        /*0058*/ 	.word	index@(_Z8simulatediiiiiPdPiS0_P17curandStateXORWOW)
        /*005c*/ 	.word	0x00000000


	//----- nvinfo : EIATTR_MIN_STACK_SIZE
	.align		4
.L_24:
        /*0060*/ 	.byte	0x04, 0x12
        /*0062*/ 	.short	(.L_26 - .L_25)
	.align		4
.L_25:
        /*0064*/ 	.word	index@(_Z6dividePiiiS_S_iP17curandStateXORWOW)
        /*0068*/ 	.word	0x00000000


	//----- nvinfo : EIATTR_MIN_STACK_SIZE
	.align		4
.L_26:
        /*006c*/ 	.byte	0x04, 0x12
        /*006e*/ 	.short	(.L_28 - .L_27)
	.align		4
.L_27:
        /*0070*/ 	.word	index@(_Z12setup_kernelP17curandStateXORWOWmi)
        /*0074*/ 	.word	0x00000000
.L_28:


//--------------------- .nv.compat                --------------------------
	.section	.nv.compat,"",@"SHT_CUDA_COMPAT_INFO"
	.align	4
        /*0000*/ 	.byte	0x02, 0x09, 0x00, 0x00, 0x02, 0x02, 0x01, 0x00, 0x02, 0x05, 0x05, 0x00, 0x03, 0x07, 0x01, 0x01
        /*0010*/ 	.byte	0x02, 0x03, 0x00, 0x00, 0x02, 0x06, 0x01, 0x00, 0x04, 0x0b, 0x08, 0x00, 0x01, 0x00, 0x00, 0x00
        /*0020*/ 	.byte	0x00, 0x00, 0x00, 0x00


//--------------------- .nv.info._Z8simulatediiiiiPdPiS0_P17curandStateXORWOW --------------------------
	.section	.nv.info._Z8simulatediiiiiPdPiS0_P17curandStateXORWOW,"",@"SHT_CUDA_INFO"
	.sectionflags	@""
	.align	4


	//----- nvinfo : EIATTR_CUDA_API_VERSION
	.align		4
        /*0000*/ 	.byte	0x04, 0x37
        /*0002*/ 	.short	(.L_30 - .L_29)
.L_29:
        /*0004*/ 	.word	0x00000082


	//----- nvinfo : EIATTR_KPARAM_INFO
	.align		4
.L_30:
        /*0008*/ 	.byte	0x04, 0x17
        /*000a*/ 	.short	(.L_32 - .L_31)
.L_31:
        /*000c*/ 	.word	0x00000000
        /*0010*/ 	.short	0x0009
        /*0012*/ 	.short	0x0038
        /*0014*/ 	.byte	0x00, 0xf5, 0x21, 0x00


	//----- nvinfo : EIATTR_KPARAM_INFO
	.align		4
.L_32:
        /*0018*/ 	.byte	0x04, 0x17
        /*001a*/ 	.short	(.L_34 - .L_33)
.L_33:
        /*001c*/ 	.word	0x00000000
        /*0020*/ 	.short	0x0008
        /*0022*/ 	.short	0x0030
        /*0024*/ 	.byte	0x00, 0xf5, 0x21, 0x00


	//----- nvinfo : EIATTR_KPARAM_INFO
	.align		4
.L_34:
        /*0028*/ 	.byte	0x04, 0x17
        /*002a*/ 	.short	(.L_36 - .L_35)
.L_35:
        /*002c*/ 	.word	0x00000000
        /*0030*/ 	.short	0x0007
        /*0032*/ 	.short	0x0028
        /*0034*/ 	.byte	0x00, 0xf5, 0x21, 0x00


	//----- nvinfo : EIATTR_KPARAM_INFO
	.align		4
.L_36:
        /*0038*/ 	.byte	0x04, 0x17
        /*003a*/ 	.short	(.L_38 - .L_37)
.L_37:
        /*003c*/ 	.word	0x00000000
        /*0040*/ 	.short	0x0006
        /*0042*/ 	.short	0x0020
        /*0044*/ 	.byte	0x00, 0xf5, 0x21, 0x00


	//----- nvinfo : EIATTR_KPARAM_INFO
	.align		4
.L_38:
        /*0048*/ 	.byte	0x04, 0x17
        /*004a*/ 	.short	(.L_40 - .L_39)
.L_39:
        /*004c*/ 	.word	0x00000000
        /*0050*/ 	.short	0x0005
        /*0052*/ 	.short	0x0018
        /*0054*/ 	.byte	0x00, 0xf0, 0x11, 0x00


	//----- nvinfo : EIATTR_KPARAM_INFO
	.align		4
.L_40:
        /*0058*/ 	.byte	0x04, 0x17
        /*005a*/ 	.short	(.L_42 - .L_41)
.L_41:
        /*005c*/ 	.word	0x00000000
        /*0060*/ 	.short	0x0004
        /*0062*/ 	.short	0x0014
        /*0064*/ 	.byte	0x00, 0xf0, 0x11, 0x00


	//----- nvinfo : EIATTR_KPARAM_INFO
	.align		4
.L_42:
        /*0068*/ 	.byte	0x04, 0x17
        /*006a*/ 	.short	(.L_44 - .L_43)
.L_43:
        /*006c*/ 	.word	0x00000000
        /*0070*/ 	.short	0x0003
        /*0072*/ 	.short	0x0010
        /*0074*/ 	.byte	0x00, 0xf0, 0x11, 0x00


	//----- nvinfo : EIATTR_KPARAM_INFO
	.align		4
.L_44:
        /*0078*/ 	.byte	0x04, 0x17
        /*007a*/ 	.short	(.L_46 - .L_45)
.L_45:
        /*007c*/ 	.word	0x00000000
        /*0080*/ 	.short	0x0002
        /*0082*/ 	.short	0x000c
        /*0084*/ 	.byte	0x00, 0xf0, 0x11, 0x00


	//----- nvinfo : EIATTR_KPARAM_INFO
	.align		4
.L_46:
        /*0088*/ 	.byte	0x04, 0x17
        /*008a*/ 	.short	(.L_48 - .L_47)
.L_47:
        /*008c*/ 	.word	0x00000000
        /*0090*/ 	.short	0x0001
        /*0092*/ 	.short	0x0008
        /*0094*/ 	.byte	0x00, 0xf0, 0x11, 0x00


	//----- nvinfo : EIATTR_KPARAM_INFO
	.align		4
.L_48:
        /*0098*/ 	.byte	0x04, 0x17
        /*009a*/ 	.short	(.L_50 - .L_49)
.L_49:
        /*009c*/ 	.word	0x00000000
        /*00a0*/ 	.short	0x0000
        /*00a2*/ 	.short	0x0000
        /*00a4*/ 	.byte	0x00, 0xf0, 0x21, 0x00


	//----- nvinfo : EIATTR_SPARSE_MMA_MASK
	.align		4
.L_50:
        /*00a8*/ 	.byte	0x03, 0x50
        /*00aa*/ 	.short	0x0000


	//----- nvinfo : EIATTR_MAXREG_COUNT
	.align		4
        /*00ac*/ 	.byte	0x03, 0x1b
        /*00ae*/ 	.short	0x00ff


	//----- nvinfo : EIATTR_MERCURY_ISA_VERSION
	.align		4
        /*00b0*/ 	.byte	0x03, 0x5f
        /*00b2*/ 	.short	0x0101


	//----- nvinfo : EIATTR_VRC_CTA_INIT_COUNT
	.align		4
        /*00b4*/ 	.byte	0x02, 0x4a
	.zero		1
	.zero		1


	//----- nvinfo : EIATTR_EXIT_INSTR_OFFSETS
	.align		4
        /*00b8*/ 	.byte	0x04, 0x1c
        /*00ba*/ 	.short	(.L_52 - .L_51)


	//   ....[0]....
.L_51:
        /*00bc*/ 	.word	0x000000a0


	//   ....[1]....
        /*00c0*/ 	.word	0x00002000


	//   ....[2]....
        /*00c4*/ 	.word	0x00002030


	//   ....[3]....
        /*00c8*/ 	.word	0x00002410


	//----- nvinfo : EIATTR_CRS_STACK_SIZE
	.align		4
.L_52:
        /*00cc*/ 	.byte	0x04, 0x1e
        /*00ce*/ 	.short	(.L_54 - .L_53)
.L_53:
        /*00d0*/ 	.word	0x00000000


	//----- nvinfo : EIATTR_CBANK_PARAM_SIZE
	.align		4
.L_54:
        /*00d4*/ 	.byte	0x03, 0x19
        /*00d6*/ 	.short	0x0040


	//----- nvinfo : EIATTR_PARAM_CBANK
	.align		4
        /*00d8*/ 	.byte	0x04, 0x0a
        /*00da*/ 	.short	(.L_56 - .L_55)
	.align		4
.L_55:
        /*00dc*/ 	.word	index@(.nv.constant0._Z8simulatediiiiiPdPiS0_P17curandStateXORWOW)
        /*00e0*/ 	.short	0x0380
        /*00e2*/ 	.short	0x0040


	//----- nvinfo : EIATTR_SW_WAR
	.align		4
.L_56:
        /*00e4*/ 	.byte	0x04, 0x36
        /*00e6*/ 	.short	(.L_58 - .L_57)
.L_57:
        /*00e8*/ 	.word	0x00000008
.L_58:


//--------------------- .nv.info._Z6dividePiiiS_S_iP17curandStateXORWOW --------------------------
	.section	.nv.info._Z6dividePiiiS_S_iP17curandStateXORWOW,"",@"SHT_CUDA_INFO"
	.sectionflags	@""
	.align	4


	//----- nvinfo : EIATTR_CUDA_API_VERSION
	.align		4
        /*0000*/ 	.byte	0x04, 0x37
        /*0002*/ 	.short	(.L_60 - .L_59)
.L_59:
        /*0004*/ 	.word	0x00000082


	//----- nvinfo : EIATTR_KPARAM_INFO
	.align		4
.L_60:
        /*0008*/ 	.byte	0x04, 0x17
        /*000a*/ 	.short	(.L_62 - .L_61)
.L_61:
        /*000c*/ 	.word	0x00000000
        /*0010*/ 	.short	0x0006
        /*0012*/ 	.short	0x0028
        /*0014*/ 	.byte	0x00, 0xf5, 0x21, 0x00


	//----- nvinfo : EIATTR_KPARAM_INFO
	.align		4
.L_62:
        /*0018*/ 	.byte	0x04, 0x17
        /*001a*/ 	.short	(.L_64 - .L_63)
.L_63:
        /*001c*/ 	.word	0x00000000
        /*0020*/ 	.short	0x0005
        /*0022*/ 	.short	0x0020
        /*0024*/ 	.byte	0x00, 0xf0, 0x11, 0x00


	//----- nvinfo : EIATTR_KPARAM_INFO
	.align		4
.L_64:
        /*0028*/ 	.byte	0x04, 0x17
        /*002a*/ 	.short	(.L_66 - .L_65)
.L_65:
        /*002c*/ 	.word	0x00000000
        /*0030*/ 	.short	0x0004
        /*0032*/ 	.short	0x0018
        /*0034*/ 	.byte	0x00, 0xf5, 0x21, 0x00


	//----- nvinfo : EIATTR_KPARAM_INFO
	.align		4
.L_66:
        /*0038*/ 	.byte	0x04, 0x17
        /*003a*/ 	.short	(.L_68 - .L_67)
.L_67:
        /*003c*/ 	.word	0x00000000
        /*0040*/ 	.short	0x0003
        /*0042*/ 	.short	0x0010
        /*0044*/ 	.byte	0x00, 0xf5, 0x21, 0x00


	//----- nvinfo : EIATTR_KPARAM_INFO
	.align		4
.L_68:
        /*0048*/ 	.byte	0x04, 0x17
        /*004a*/ 	.short	(.L_70 - .L_69)
.L_69:
        /*004c*/ 	.word	0x00000000
        /*0050*/ 	.short	0x0002
        /*0052*/ 	.short	0x000c
        /*0054*/ 	.byte	0x00, 0xf0, 0x11, 0x00


	//----- nvinfo : EIATTR_KPARAM_INFO
	.align		4
.L_70:
        /*0058*/ 	.byte	0x04, 0x17
        /*005a*/ 	.short	(.L_72 - .L_71)
.L_71:
        /*005c*/ 	.word	0x00000000
        /*0060*/ 	.short	0x0001
        /*0062*/ 	.short	0x0008
        /*0064*/ 	.byte	0x00, 0xf0, 0x11, 0x00


	//----- nvinfo : EIATTR_KPARAM_INFO
	.align		4
.L_72:
        /*0068*/ 	.byte	0x04, 0x17
        /*006a*/ 	.short	(.L_74 - .L_73)
.L_73:
        /*006c*/ 	.word	0x00000000
        /*0070*/ 	.short	0x0000
        /*0072*/ 	.short	0x0000
        /*0074*/ 	.byte	0x00, 0xf5, 0x21, 0x00


	//----- nvinfo : EIATTR_SPARSE_MMA_MASK
	.align		4
.L_74:
        /*0078*/ 	.byte	0x03, 0x50
        /*007a*/ 	.short	0x0000


	//----- nvinfo : EIATTR_MAXREG_COUNT
	.align		4
        /*007c*/ 	.byte	0x03, 0x1b
        /*007e*/ 	.short	0x00ff


	//----- nvinfo : EIATTR_MERCURY_ISA_VERSION
	.align		4
        /*0080*/ 	.byte	0x03, 0x5f
        /*0082*/ 	.short	0x0101


	//----- nvinfo : EIATTR_VRC_CTA_INIT_COUNT
	.align		4
        /*0084*/ 	.byte	0x02, 0x4a
	.zero		1
	.zero		1


	//----- nvinfo : EIATTR_EXIT_INSTR_OFFSETS
	.align		4
        /*0088*/ 	.byte	0x04, 0x1c
        /*008a*/ 	.short	(.L_76 - .L_75)


	//   ....[0]....
.L_75:
        /*008c*/ 	.word	0x000000a0


	//   ....[1]....
        /*0090*/ 	.word	0x00000d20


	//   ....[2]....
        /*0094*/ 	.word	0x00000ff0


	//   ....[3]....
        /*0098*/ 	.word	0x00001ff0


	//----- nvinfo : EIATTR_CRS_STACK_SIZE
	.align		4
.L_76:
        /*009c*/ 	.byte	0x04, 0x1e
        /*009e*/ 	.short	(.L_78 - .L_77)
.L_77:
        /*00a0*/ 	.word	0x00000000


	//----- nvinfo : EIATTR_CBANK_PARAM_SIZE
	.align		4
.L_78:
        /*00a4*/ 	.byte	0x03, 0x19
        /*00a6*/ 	.short	0x0030


	//----- nvinfo : EIATTR_PARAM_CBANK
	.align		4
        /*00a8*/ 	.byte	0x04, 0x0a
        /*00aa*/ 	.short	(.L_80 - .L_79)
	.align		4
.L_79:
        /*00ac*/ 	.word	index@(.nv.constant0._Z6dividePiiiS_S_iP17curandStateXORWOW)
        /*00b0*/ 	.short	0x0380
        /*00b2*/ 	.short	0x0030


	//----- nvinfo : EIATTR_SW_WAR
	.align		4
.L_80:
        /*00b4*/ 	.byte	0x04, 0x36
        /*00b6*/ 	.short	(.L_82 - .L_81)
.L_81:
        /*00b8*/ 	.word	0x00000008
.L_82:


//--------------------- .nv.info._Z12setup_kernelP17curandStateXORWOWmi --------------------------
	.section	.nv.info._Z12setup_kernelP17curandStateXORWOWmi,"",@"SHT_CUDA_INFO"
	.sectionflags	@""
	.align	4


	//----- nvinfo : EIATTR_CUDA_API_VERSION
	.align		4
        /*0000*/ 	.byte	0x04, 0x37
        /*0002*/ 	.short	(.L_84 - .L_83)
.L_83:
        /*0004*/ 	.word	0x00000082


	//----- nvinfo : EIATTR_KPARAM_INFO
	.align		4
.L_84:
        /*0008*/ 	.byte	0x04, 0x17
        /*000a*/ 	.short	(.L_86 - .L_85)
.L_85:
        /*000c*/ 	.word	0x00000000
        /*0010*/ 	.short	0x0002
        /*0012*/ 	.short	0x0010
        /*0014*/ 	.byte	0x00, 0xf0, 0x11, 0x00


	//----- nvinfo : EIATTR_KPARAM_INFO
	.align		4
.L_86:
        /*0018*/ 	.byte	0x04, 0x17
        /*001a*/ 	.short	(.L_88 - .L_87)
.L_87:
        /*001c*/ 	.word	0x00000000
        /*0020*/ 	.short	0x0001
        /*0022*/ 	.short	0x0008
        /*0024*/ 	.byte	0x00, 0xf0, 0x21, 0x00


	//----- nvinfo : EIATTR_KPARAM_INFO
	.align		4
.L_88:
        /*0028*/ 	.byte	0x04, 0x17
        /*002a*/ 	.short	(.L_90 - .L_89)
.L_89:
        /*002c*/ 	.word	0x00000000
        /*0030*/ 	.short	0x0000
        /*0032*/ 	.short	0x0000
        /*0034*/ 	.byte	0x00, 0xf5, 0x21, 0x00


	//----- nvinfo : EIATTR_SPARSE_MMA_MASK
	.align		4
.L_90:
        /*0038*/ 	.byte	0x03, 0x50
        /*003a*/ 	.short	0x0000


	//----- nvinfo : EIATTR_MAXREG_COUNT
	.align		4
        /*003c*/ 	.byte	0x03, 0x1b
        /*003e*/ 	.short	0x00ff


	//----- nvinfo : EIATTR_MERCURY_ISA_VERSION
	.align		4
        /*0040*/ 	.byte	0x03, 0x5f
        /*0042*/ 	.short	0x0101


	//----- nvinfo : EIATTR_VRC_CTA_INIT_COUNT
	.align		4
        /*0044*/ 	.byte	0x02, 0x4a
	.zero		1
	.zero		1


	//----- nvinfo : EIATTR_EXIT_INSTR_OFFSETS
	.align		4
        /*0048*/ 	.byte	0x04, 0x1c
        /*004a*/ 	.short	(.L_92 - .L_91)


	//   ....[0]....
.L_91:
        /*004c*/ 	.word	0x00000070


	//   ....[1]....
        /*0050*/ 	.word	0x00000f00


	//----- nvinfo : EIATTR_CRS_STACK_SIZE
	.align		4
.L_92:
        /*0054*/ 	.byte	0x04, 0x1e
        /*0056*/ 	.short	(.L_94 - .L_93)
.L_93:
        /*0058*/ 	.word	0x00000000


	//----- nvinfo : EIATTR_CBANK_PARAM_SIZE
	.align		4
.L_94:
        /*005c*/ 	.byte	0x03, 0x19
        /*005e*/ 	.short	0x0014


	//----- nvinfo : EIATTR_PARAM_CBANK
	.align		4
        /*0060*/ 	.byte	0x04, 0x0a
        /*0062*/ 	.short	(.L_96 - .L_95)
	.align		4
.L_95:
        /*0064*/ 	.word	index@(.nv.constant0._Z12setup_kernelP17curandStateXORWOWmi)
        /*0068*/ 	.short	0x0380
        /*006a*/ 	.short	0x0014


	//----- nvinfo : EIATTR_SW_WAR
	.align		4
.L_96:
        /*006c*/ 	.byte	0x04, 0x36
        /*006e*/ 	.short	(.L_98 - .L_97)
.L_97:
        /*0070*/ 	.word	0x00000008
.L_98:


//--------------------- .nv.callgraph             --------------------------
	.section	.nv.callgraph,"",@"SHT_CUDA_CALLGRAPH"
	.align	4
	.sectionentsize	8
	.align		4
        /*0000*/ 	.word	0x00000000
	.align		4
        /*0004*/ 	.word	0xffffffff
	.align		4
        /*0008*/ 	.word	0x00000000
	.align		4
        /*000c*/ 	.word	0xfffffffe
	.align		4
        /*0010*/ 	.word	0x00000000
	.align		4
        /*0014*/ 	.word	0xfffffffd
	.align		4
        /*0018*/ 	.word	0x00000000
	.align		4
        /*001c*/ 	.word	0xfffffffc


//--------------------- .nv.constant4             --------------------------
	.section	.nv.constant4,"a",@progbits
	.align	8
	.align		8
.nv.constant4:
        /*0000*/ 	.dword	precalc_xorwow_matrix
	.align		8
        /*0008*/ 	.dword	precalc_xorwow_offset_matrix
	.align		8
        /*0010*/ 	.dword	mrg32k3aM1
	.align		8
        /*0018*/ 	.dword	mrg32k3aM2
	.align		8
        /*0020*/ 	.dword	mrg32k3aM1SubSeq
	.align		8
        /*0028*/ 	.dword	mrg32k3aM2SubSeq
	.align		8
        /*0030*/ 	.dword	mrg32k3aM1Seq
	.align		8
        /*0038*/ 	.dword	mrg32k3aM2Seq


//--------------------- .nv.constant3             --------------------------
	.section	.nv.constant3,"a",@progbits
	.align	8
.nv.constant3:
	.type		__cr_lgamma_table,@object
	.size		__cr_lgamma_table,(.L_8 - __cr_lgamma_table)
__cr_lgamma_table:
        /*0000*/ 	.byte	0x00, 0x00, 0x00, 0x00, 0x00, 0x00, 0x00, 0x00, 0x00, 0x00, 0x00, 0x00, 0x00, 0x00, 0x00, 0x00
        /*0010*/ 	.byte	0xef, 0x39, 0xfa, 0xfe, 0x42, 0x2e, 0xe6, 0x3f, 0x02, 0x20, 0x2a, 0xfa, 0x0b, 0xab, 0xfc, 0x3f
        /*0020*/ 	.byte	0xf9, 0x2c, 0x92, 0x7c, 0xa7, 0x6c, 0x09, 0x40, 0xc9, 0x79, 0x44, 0x3c, 0x64, 0x26, 0x13, 0x40
        /*0030*/ 	.byte	0xca, 0x01, 0xcf, 0x3a, 0x27, 0x51, 0x1a, 0x40, 0x30, 0xcc, 0x2d, 0xf3, 0xe1, 0x0c, 0x21, 0x40
        /*0040*/ 	.byte	0x0d, 0xb7, 0xfc, 0x82, 0x8e, 0x35, 0x25, 0x40
.L_8:


//--------------------- .text._Z8simulatediiiiiPdPiS0_P17curandStateXORWOW --------------------------
	.section	.text._Z8simulatediiiiiPdPiS0_P17curandStateXORWOW,"ax",@progbits
	.align	128
        .global         _Z8simulatediiiiiPdPiS0_P17curandStateXORWOW
        .type           _Z8simulatediiiiiPdPiS0_P17curandStateXORWOW,@function
        .size           _Z8simulatediiiiiPdPiS0_P17curandStateXORWOW,(.L_x_59 - _Z8simulatediiiiiPdPiS0_P17curandStateXORWOW)
        .other          _Z8simulatediiiiiPdPiS0_P17curandStateXORWOW,@"STO_CUDA_ENTRY STV_DEFAULT"
_Z8simulatediiiiiPdPiS0_P17curandStateXORWOW:
.text._Z8simulatediiiiiPdPiS0_P17curandStateXORWOW:
[----:B------:R-:W-:Y:S01]  /*0000*/  LDC R1, c[0x0][0x37c] ;  /* 0x0000df00ff017b82 */ /* 0x000fe20000000800 */
[----:B------:R-:W0:Y:S07]  /*0010*/  S2R R5, SR_TID.X ;  /* 0x0000000000057919 */ /* 0x000e2e0000002100 */
[----:B------:R-:W0:Y:S08]  /*0020*/  S2UR UR4, SR_CTAID.X ;  /* 0x00000000000479c3 */ /* 0x000e300000002500 */
[----:B------:R-:W0:Y:S01]  /*0030*/  LDC R4, c[0x0][0x360] ;  /* 0x0000d800ff047b82 */ /* 0x000e220000000800 */
[----:B------:R-:W1:Y:S07]  /*0040*/  LDCU UR5, c[0x0][0x370] ;  /* 0x00006e00ff0577ac */ /* 0x000e6e0008000800 */
[----:B------:R-:W2:Y:S01]  /*0050*/  LDC.64 R2, c[0x0][0x390] ;  /* 0x0000e400ff027b82 */ /* 0x000ea20000000a00 */
[----:B0-----:R-:W-:-:S02]  /*0060*/  IMAD R5, R4, UR4, R5 ;  /* 0x0000000404057c24 */ /* 0x001fc4000f8e0205 */
[----:B-1----:R-:W-:Y:S02]  /*0070*/  IMAD R4, R4, UR5, RZ ;  /* 0x0000000504047c24 */ /* 0x002fe4000f8e02ff */
[----:B--2---:R-:W-:-:S05]  /*0080*/  IMAD R0, R3, R2, RZ ;  /* 0x0000000203007224 */ /* 0x004fca00078e02ff */
[----:B------:R-:W-:-:S13]  /*0090*/  ISETP.GE.AND P0, PT, R5, R0, PT ;  /* 0x000000000500720c */ /* 0x000fda0003f06270 */
[----:B------:R-:W-:Y:S05]  /*00a0*/  @P0 EXIT ;  /* 0x000000000000094d */ /* 0x000fea0003800000 */
[----:B------:R-:W0:Y:S01]  /*00b0*/  LDCU.64 UR6, c[0x0][0x380] ;  /* 0x00007000ff0677ac */ /* 0x000e220008000a00 */
[----:B------:R-:W1:Y:S01]  /*00c0*/  LDCU.64 UR4, c[0x0][0x358] ;  /* 0x00006b00ff0477ac */ /* 0x000e620008000a00 */
[----:B0-----:R-:W-:-:S14]  /*00d0*/  DSETP.LT.AND P0, PT, RZ, UR6, PT ;  /* 0x00000006ff007e2a */ /* 0x001fdc000bf01000 */
[----:B-1----:R-:W-:Y:S05]  /*00e0*/  @!P0 BRA `(.L_x_0) ;  /* 0x0000001c00c88947 */ /* 0x002fea0003800000 */
.L_x_24:
[----:B0-----:R-:W0:Y:S01]  /*00f0*/  LDC R10, c[0x0][0x394] ;  /* 0x0000e500ff0a7b82 */ /* 0x001e220000000800 */
[----:B------:R-:W-:Y:S01]  /*0100*/  IABS R9, R5 ;  /* 0x0000000500097213 */ /* 0x000fe20000000000 */
[----:B-1----:R-:W1:Y:S01]  /*0110*/  LDCU UR6, c[0x0][0x388] ;  /* 0x00007100ff0677ac */ /* 0x002e620008000800 */
[----:B------:R-:W-:Y:S01]  /*0120*/  ISETP.GE.AND P2, PT, R5, RZ, PT ;  /* 0x000000ff0500720c */ /* 0x000fe20003f46270 */
[----:B--2---:R-:W2:Y:S04]  /*0130*/  LDCU UR7, c[0x0][0x398] ;  /* 0x00007300ff0777ac */ /* 0x004ea80008000800 */
[----:B------:R-:W3:Y:S08]  /*0140*/  LDC.64 R28, c[0x0][0x3a8] ;  /* 0x0000ea00ff1c7b82 */ /* 0x000ef00000000a00 */
[----:B------:R-:W4:Y:S01]  /*0150*/  LDC.64 R26, c[0x0][0x3a0] ;  /* 0x0000e800ff1a7b82 */ /* 0x000f220000000a00 */
[----:B-1----:R-:W-:Y:S01]  /*0160*/  UISETP.NE.AND UP0, UPT, UR6, 0x1, UPT ;  /* 0x000000010600788c */ /* 0x002fe2000bf05270 */
[----:B0-----:R-:W-:-:S04]  /*0170*/  IABS R8, R10 ;  /* 0x0000000a00087213 */ /* 0x001fc80000000000 */
[----:B------:R-:W0:Y:S01]  /*0180*/  I2F.RP R6, R8 ;  /* 0x0000000800067306 */ /* 0x000e220000209400 */
[----:B---3--:R-:W-:-:S07]  /*0190*/  IMAD.WIDE R28, R5, 0x4, R28 ;  /* 0x00000004051c7825 */ /* 0x008fce00078e021c */
[----:B0-----:R-:W0:Y:S02]  /*01a0*/  MUFU.RCP R6, R6 ;  /* 0x0000000600067308 */ /* 0x001e240000001000 */
[----:B0-----:R-:W-:-:S06]  /*01b0*/  VIADD R2, R6, 0xffffffe ;  /* 0x0ffffffe06027836 */ /* 0x001fcc0000000000 */
[----:B------:R0:W1:Y:S02]  /*01c0*/  F2I.FTZ.U32.TRUNC.NTZ R3, R2 ;  /* 0x0000000200037305 */ /* 0x000064000021f000 */
[----:B0-----:R-:W-:Y:S01]  /*01d0*/  MOV R2, RZ ;  /* 0x000000ff00027202 */ /* 0x001fe20000000f00 */
[----:B-1----:R-:W-:-:S04]  /*01e0*/  IMAD.MOV R7, RZ, RZ, -R3 ;  /* 0x000000ffff077224 */ /* 0x002fc800078e0a03 */
[----:B------:R-:W-:-:S04]  /*01f0*/  IMAD R7, R7, R8, RZ ;  /* 0x0000000807077224 */ /* 0x000fc800078e02ff */
[----:B------:R-:W-:-:S04]  /*0200*/  IMAD.HI.U32 R3, R3, R7, R2 ;  /* 0x0000000703037227 */ /* 0x000fc800078e0002 */
[----:B------:R-:W-:-:S04]  /*0210*/  IMAD.MOV.U32 R7, RZ, RZ, R9 ;  /* 0x000000ffff077224 */ /* 0x000fc800078e0009 */
[----:B------:R-:W-:-:S04]  /*0220*/  IMAD.HI.U32 R3, R3, R7, RZ ;  /* 0x0000000703037227 */ /* 0x000fc800078e00ff */
[----:B------:R-:W-:-:S04]  /*0230*/  IMAD.MOV R3, RZ, RZ, -R3 ;  /* 0x000000ffff037224 */ /* 0x000fc800078e0a03 */
[----:B------:R-:W-:-:S05]  /*0240*/  IMAD R3, R8, R3, R7 ;  /* 0x0000000308037224 */ /* 0x000fca00078e0207 */
[----:B------:R-:W-:-:S13]  /*0250*/  ISETP.GT.U32.AND P0, PT, R8, R3, PT ;  /* 0x000000030800720c */ /* 0x000fda0003f04070 */
[----:B------:R-:W-:Y:S02]  /*0260*/  @!P0 IADD3 R3, PT, PT, R3, -R8, RZ ;  /* 0x8000000803038210 */ /* 0x000fe40007ffe0ff */
[----:B------:R-:W-:Y:S02]  /*0270*/  ISETP.NE.AND P0, PT, R10, RZ, PT ;  /* 0x000000ff0a00720c */ /* 0x000fe40003f05270 */
[----:B------:R-:W-:-:S13]  /*0280*/  ISETP.GT.U32.AND P1, PT, R8, R3, PT ;  /* 0x000000030800720c */ /* 0x000fda0003f24070 */
[----:B------:R-:W-:-:S04]  /*0290*/  @!P1 IMAD.IADD R3, R3, 0x1, -R8 ;  /* 0x0000000103039824 */ /* 0x000fc800078e0a08 */
[----:B------:R-:W-:Y:S01]  /*02a0*/  @!P2 IMAD.MOV R3, RZ, RZ, -R3 ;  /* 0x000000ffff03a224 */ /* 0x000fe200078e0a03 */
[----:B------:R-:W-:-:S05]  /*02b0*/  @!P0 LOP3.LUT R3, RZ, R10, RZ, 0x33, !PT ;  /* 0x0000000aff038212 */ /* 0x000fca00078e33ff */
[----:B--2---:R-:W-:-:S04]  /*02c0*/  IMAD R3, R3, UR7, RZ ;  /* 0x0000000703037c24 */ /* 0x004fc8000f8e02ff */
[----:B----4-:R-:W-:Y:S01]  /*02d0*/  IMAD.WIDE R26, R3, 0x8, R26 ;  /* 0x00000008031a7825 */ /* 0x010fe200078e021a */
[----:B------:R-:W-:Y:S06]  /*02e0*/  BRA.U UP0, `(.L_x_1) ;  /* 0x00000001007c7547 */ /* 0x000fec000b800000 */
[----:B------:R-:W0:Y:S02]  /*02f0*/  LDC.64 R2, c[0x0][0x3b8] ;  /* 0x0000ee00ff027b82 */ /* 0x000e240000000a00 */
[----:B0-----:R-:W-:-:S05]  /*0300*/  IMAD.WIDE R2, R5, 0x30, R2 ;  /* 0x0000003005027825 */ /* 0x001fca00078e0202 */
[----:B------:R-:W2:Y:S04]  /*0310*/  LDG.E.64 R6, desc[UR4][R2.64] ;  /* 0x0000000402067981 */ /* 0x000ea8000c1e1b00 */
[----:B------:R-:W3:Y:S04]  /*0320*/  LDG.E.64 R10, desc[UR4][R2.64+0x10] ;  /* 0x00001004020a7981 */ /* 0x000ee8000c1e1b00 */
[----:B------:R-:W4:Y:S01]  /*0330*/  LDG.E.64 R8, desc[UR4][R2.64+0x8] ;  /* 0x0000080402087981 */ /* 0x000f22000c1e1b00 */
[----:B--2---:R-:W-:-:S04]  /*0340*/  SHF.R.U32.HI R12, RZ, 0x2, R7 ;  /* 0x00000002ff0c7819 */ /* 0x004fc80000011607 */
[----:B------:R-:W-:Y:S01]  /*0350*/  LOP3.LUT R12, R12, R7, RZ, 0x3c, !PT ;  /* 0x000000070c0c7212 */ /* 0x000fe200078e3cff */
[----:B---3--:R-:W-:Y:S01]  /*0360*/  IMAD.MOV.U32 R17, RZ, RZ, R10 ;  /* 0x000000ffff117224 */ /* 0x008fe200078e000a */
[----:B------:R-:W-:Y:S01]  /*0370*/  SHF.L.U32 R14, R11, 0x4, RZ ;  /* 0x000000040b0e7819 */ /* 0x000fe200000006ff */
[----:B----4-:R-:W-:Y:S01]  /*0380*/  IMAD.MOV.U32 R13, RZ, RZ, R8 ;  /* 0x000000ffff0d7224 */ /* 0x010fe200078e0008 */
[----:B------:R-:W-:Y:S01]  /*0390*/  MOV R16, R9 ;  /* 0x0000000900107202 */ /* 0x000fe20000000f00 */
[----:B------:R-:W-:Y:S01]  /*03a0*/  IMAD.SHL.U32 R7, R12, 0x2, RZ ;  /* 0x000000020c077824 */ /* 0x000fe200078e00ff */
[----:B------:R-:W-:-:S03]  /*03b0*/  MOV R18, R11 ;  /* 0x0000000b00127202 */ /* 0x000fc60000000f00 */
[----:B------:R0:W-:Y:S01]  /*03c0*/  STG.E.64 desc[UR4][R2.64+0x8], R16 ;  /* 0x0000081002007986 */ /* 0x0001e2000c101b04 */
[----:B------:R-:W-:Y:S02]  /*03d0*/  LOP3.LUT R7, R11, R14, R7, 0x96, !PT ;  /* 0x0000000e0b077212 */ /* 0x000fe400078e9607 */
[----:B------:R-:W1:Y:S02]  /*03e0*/  LDC.64 R10, c[0x0][0x3a8] ;  /* 0x0000ea00ff0a7b82 */ /* 0x000e640000000a00 */
[----:B------:R-:W-:Y:S01]  /*03f0*/  LOP3.LUT R19, R7, R12, RZ, 0x3c, !PT ;  /* 0x0000000c07137212 */ /* 0x000fe200078e3cff */
[----:B------:R-:W-:-:S04]  /*0400*/  VIADD R12, R6, 0x587c5 ;  /* 0x000587c5060c7836 */ /* 0x000fc80000000000 */
[----:B------:R0:W-:Y:S04]  /*0410*/  STG.E.64 desc[UR4][R2.64+0x10], R18 ;  /* 0x0000101202007986 */ /* 0x0001e8000c101b04 */
[----:B------:R0:W-:Y:S04]  /*0420*/  STG.E.64 desc[UR4][R2.64], R12 ;  /* 0x0000000c02007986 */ /* 0x0001e8000c101b04 */
[----:B------:R-:W2:Y:S01]  /*0430*/  LDG.E.64 R8, desc[UR4][R26.64+0x18] ;  /* 0x000018041a087981 */ /* 0x000ea2000c1e1b00 */
[----:B------:R-:W-:Y:S02]  /*0440*/  IMAD.IADD R6, R19, 0x1, R12 ;  /* 0x0000000113067824 */ /* 0x000fe400078e020c */
[----:B------:R-:W-:-:S03]  /*0450*/  IMAD.MOV.U32 R7, RZ, RZ, 0x2f800000 ;  /* 0x2f800000ff077424 */ /* 0x000fc600078e00ff */
[----:B------:R-:W-:-:S05]  /*0460*/  I2FP.F32.U32 R6, R6 ;  /* 0x0000000600067245 */ /* 0x000fca0000201000 */
[----:B------:R-:W-:-:S04]  /*0470*/  FFMA R14, R6, R7, 1.1641532182693481445e-10 ;  /* 0x2f000000060e7423 */ /* 0x000fc80000000007 */
[----:B------:R-:W2:Y:S02]  /*0480*/  F2F.F64.F32 R6, R14 ;  /* 0x0000000e00067310 */ /* 0x000ea40000201800 */
[----:B--2---:R-:W-:Y:S01]  /*0490*/  DSETP.GT.AND P0, PT, R8, R6, PT ;  /* 0x000000060800722a */ /* 0x004fe20003f04000 */
[----:B-1----:R-:W-:-:S13]  /*04a0*/  IMAD.WIDE R6, R5, 0x4, R10 ;  /* 0x0000000405067825 */ /* 0x002fda00078e020a */
[----:B------:R-:W-:Y:S01]  /*04b0*/  @P0 MOV R9, 0x2 ;  /* 0x0000000200090802 */ /* 0x000fe20000000f00 */
[----:B------:R0:W-:Y:S04]  /*04c0*/  @!P0 STG.E desc[UR4][R6.64], RZ ;  /* 0x000000ff06008986 */ /* 0x0001e8000c101904 */
[----:B------:R0:W-:Y:S02]  /*04d0*/  @P0 STG.E desc[UR4][R6.64], R9 ;  /* 0x0000000906000986 */ /* 0x0001e4000c101904 */
.L_x_1:
[----:B0-----:R-:W2:Y:S01]  /*04e0*/  LDG.E R2, desc[UR4][R28.64] ;  /* 0x000000041c027981 */ /* 0x001ea2000c1e1900 */
[----:B------:R-:W-:Y:S01]  /*04f0*/  BSSY.RECONVERGENT B0, `(.L_x_2) ;  /* 0x00001ad000007945 */ /* 0x000fe20003800200 */
[----:B--2---:R-:W-:-:S13]  /*0500*/  ISETP.GT.AND P0, PT, R2, 0x1, PT ;  /* 0x000000010200780c */ /* 0x004fda0003f04270 */
[----:B------:R-:W-:Y:S05]  /*0510*/  @P0 BRA `(.L_x_3) ;  /* 0x0000001800a80947 */ /* 0x000fea0003800000 */
[----:B------:R-:W0:Y:S01]  /*0520*/  LDC.64 R20, c[0x0][0x3b0] ;  /* 0x0000ec00ff147b82 */ /* 0x000e220000000a00 */
[----:B------:R-:W1:Y:S01]  /*0530*/  LDCU UR6, c[0x0][0x38c] ;  /* 0x00007180ff0677ac */ /* 0x000e620008000800 */
[----:B------:R-:W-:-:S06]  /*0540*/  CS2R R24, SRZ ;  /* 0x0000000000187805 */ /* 0x000fcc000001ff00 */
[----:B------:R-:W2:Y:S01]  /*0550*/  LDC.64 R18, c[0x0][0x3b8] ;  /* 0x0000ee00ff127b82 */ /* 0x000ea20000000a00 */
[----:B-1----:R-:W-:-:S04]  /*0560*/  IMAD R23, R0, UR6, R5 ;  /* 0x0000000600177c24 */ /* 0x002fc8000f8e0205 */
[----:B0-----:R-:W-:-:S04]  /*0570*/  IMAD.WIDE R22, R23, 0x4, R20 ;  /* 0x0000000417167825 */ /* 0x001fc800078e0214 */
[----:B------:R-:W-:-:S04]  /*0580*/  IMAD.WIDE R20, R5, 0x4, R20 ;  /* 0x0000000405147825 */ /* 0x000fc800078e0214 */
[----:B--2---:R-:W-:-:S07]  /*0590*/  IMAD.WIDE R18, R5, 0x30, R18 ;  /* 0x0000003005127825 */ /* 0x004fce00078e0212 */
.L_x_23:
[----:B--2---:R-:W2:Y:S04]  /*05a0*/  LDG.E.64 R12, desc[UR4][R18.64] ;  /* 0x00000004120c7981 */ /* 0x004ea8000c1e1b00 */
[----:B------:R-:W3:Y:S04]  /*05b0*/  LDG.E.64 R16, desc[UR4][R18.64+0x10] ;  /* 0x0000100412107981 */ /* 0x000ee8000c1e1b00 */
[----:B------:R-:W4:Y:S04]  /*05c0*/  LDG.E.64 R46, desc[UR4][R18.64+0x8] ;  /* 0x00000804122e7981 */ /* 0x000f28000c1e1b00 */
[----:B0-----:R0:W5:Y:S04]  /*05d0*/  LDG.E.64 R30, desc[UR4][R18.64+0x28] ;  /* 0x00002804121e7981 */ /* 0x001168000c1e1b00 */
[----:B------:R0:W5:Y:S01]  /*05e0*/  LDG.E.64 R32, desc[UR4][R18.64+0x18] ;  /* 0x0000180412207981 */ /* 0x000162000c1e1b00 */
[----:B------:R-:W-:Y:S01]  /*05f0*/  HFMA2 R7, -RZ, RZ, 0.1171875, 0 ;  /* 0x2f800000ff077431 */ /* 0x000fe200000001ff */
[----:B--2---:R-:W-:-:S02]  /*0600*/  SHF.R.U32.HI R2, RZ, 0x2, R13 ;  /* 0x00000002ff027819 */ /* 0x004fc4000001160d */
[----:B------:R-:W-:Y:S02]  /*0610*/  IADD3 R8, PT, PT, R12, 0x587c5, RZ ;  /* 0x000587c50c087810 */ /* 0x000fe40007ffe0ff */
[----:B------:R-:W-:Y:S01]  /*0620*/  LOP3.LUT R2, R2, R13, RZ, 0x3c, !PT ;  /* 0x0000000d02027212 */ /* 0x000fe200078e3cff */
[C---:B---3--:R-:W-:Y:S02]  /*0630*/  IMAD.SHL.U32 R6, R17.reuse, 0x10, RZ ;  /* 0x0000001011067824 */ /* 0x048fe400078e00ff */
[----:B------:R-:W-:Y:S01]  /*0640*/  IMAD.MOV.U32 R11, RZ, RZ, R16 ;  /* 0x000000ffff0b7224 */ /* 0x000fe200078e0010 */
[----:B----4-:R-:W-:Y:S01]  /*0650*/  MOV R9, R46 ;  /* 0x0000002e00097202 */ /* 0x010fe20000000f00 */
[----:B-1----:R-:W-:Y:S02]  /*0660*/  IMAD.SHL.U32 R3, R2, 0x2, RZ ;  /* 0x0000000202037824 */ /* 0x002fe400078e00ff */
[----:B------:R-:W-:Y:S02]  /*0670*/  IMAD.MOV.U32 R10, RZ, RZ, R47 ;  /* 0x000000ffff0a7224 */ /* 0x000fe400078e002f */
[----:B------:R-:W-:Y:S01]  /*0680*/  IMAD.MOV.U32 R44, RZ, RZ, R17 ;  /* 0x000000ffff2c7224 */ /* 0x000fe200078e0011 */
[----:B------:R-:W-:Y:S01]  /*0690*/  LOP3.LUT R3, R17, R6, R3, 0x96, !PT ;  /* 0x0000000611037212 */ /* 0x000fe200078e9603 */
[----:B------:R1:W-:Y:S03]  /*06a0*/  STG.E.64 desc[UR4][R18.64], R8 ;  /* 0x0000000812007986 */ /* 0x0003e6000c101b04 */
[----:B------:R-:W-:Y:S01]  /*06b0*/  LOP3.LUT R45, R3, R2, RZ, 0x3c, !PT ;  /* 0x00000002032d7212 */ /* 0x000fe200078e3cff */
[----:B------:R2:W-:Y:S04]  /*06c0*/  STG.E.64 desc[UR4][R18.64+0x8], R10 ;  /* 0x0000080a12007986 */ /* 0x0005e8000c101b04 */
[----:B------:R0:W-:Y:S04]  /*06d0*/  STG.E.64 desc[UR4][R18.64+0x10], R44 ;  /* 0x0000102c12007986 */ /* 0x0001e8000c101b04 */
[----:B------:R-:W3:Y:S04]  /*06e0*/  LDG.E.64 R38, desc[UR4][R26.64+0x10] ;  /* 0x000010041a267981 */ /* 0x000ee8000c1e1b00 */
[----:B------:R0:W5:Y:S01]  /*06f0*/  LDG.E R6, desc[UR4][R18.64+0x20] ;  /* 0x0000200412067981 */ /* 0x000162000c1e1900 */
[----:B------:R-:W-:-:S05]  /*0700*/  IMAD.IADD R2, R45, 0x1, R8 ;  /* 0x000000012d027824 */ /* 0x000fca00078e0208 */
[----:B------:R-:W-:-:S05]  /*0710*/  I2FP.F32.U32 R2, R2 ;  /* 0x0000000200027245 */ /* 0x000fca0000201000 */
[----:B------:R-:W-:-:S05]  /*0720*/  FFMA R7, R2, R7, 1.1641532182693481445e-10 ;  /* 0x2f00000002077423 */ /* 0x000fca0000000007 */
[----:B------:R-:W-:-:S13]  /*0730*/  FSETP.GEU.AND P0, PT, R7, 1.175494350822287508e-38, PT ;  /* 0x008000000700780b */ /* 0x000fda0003f0e000 */
[----:B------:R-:W-:-:S04]  /*0740*/  @!P0 FMUL R7, R7, 8388608 ;  /* 0x4b00000007078820 */ /* 0x000fc80000400000 */
[----:B------:R-:W-:-:S05]  /*0750*/  VIADD R2, R7, 0xc0d55555 ;  /* 0xc0d5555507027836 */ /* 0x000fca0000000000 */
[----:B------:R-:W-:Y:S02]  /*0760*/  LOP3.LUT R14, R2, 0xff800000, RZ, 0xc0, !PT ;  /* 0xff800000020e7812 */ /* 0x000fe400078ec0ff */
[----:B-1----:R-:W-:-:S03]  /*0770*/  MOV R8, 0x3e055027 ;  /* 0x3e05502700087802 */ /* 0x002fc60000000f00 */
[----:B------:R-:W-:-:S04]  /*0780*/  IMAD.IADD R2, R7, 0x1, -R14 ;  /* 0x0000000107027824 */ /* 0x000fc800078e0a0e */
[----:B------:R-:W-:-:S04]  /*0790*/  FADD R13, R2, -1 ;  /* 0xbf800000020d7421 */ /* 0x000fc80000000000 */
[----:B------:R-:W-:-:S04]  /*07a0*/  FFMA R2, R13, -R8, 0.14084610342979431152 ;  /* 0x3e1039f60d027423 */ /* 0x000fc80000000808 */
[----:B------:R-:W-:-:S04]  /*07b0*/  FFMA R2, R13, R2, -0.12148627638816833496 ;  /* 0xbdf8cdcc0d027423 */ /* 0x000fc80000000002 */
[----:B------:R-:W-:-:S04]  /*07c0*/  FFMA R2, R13, R2, 0.13980610668659210205 ;  /* 0x3e0f29550d027423 */ /* 0x000fc80000000002 */
[----:B------:R-:W-:-:S04]  /*07d0*/  FFMA R2, R13, R2, -0.16684235632419586182 ;  /* 0xbe2ad8b90d027423 */ /* 0x000fc80000000002 */
[----:B------:R-:W-:-:S04]  /*07e0*/  FFMA R2, R13, R2, 0.20012299716472625732 ;  /* 0x3e4ced0b0d027423 */ /* 0x000fc80000000002 */
[----:B------:R-:W-:-:S04]  /*07f0*/  FFMA R2, R13, R2, -0.24999669194221496582 ;  /* 0xbe7fff220d027423 */ /* 0x000fc80000000002 */
[C---:B------:R-:W-:Y:S01]  /*0800*/  FFMA R8, R13.reuse, R2, 0.33333182334899902344 ;  /* 0x3eaaaa780d087423 */ /* 0x040fe20000000002 */
[----:B------:R-:W-:Y:S01]  /*0810*/  IMAD.MOV.U32 R2, RZ, RZ, 0x1 ;  /* 0x00000001ff027424 */ /* 0x000fe200078e00ff */
[----:B--2---:R-:W-:Y:S02]  /*0820*/  FSEL R10, RZ, -23, P0 ;  /* 0xc1b80000ff0a7808 */ /* 0x004fe40000000000 */
[----:B------:R-:W-:Y:S01]  /*0830*/  FFMA R34, R13, R8, -0.5 ;  /* 0xbf0000000d227423 */ /* 0x000fe20000000008 */
[----:B------:R-:W-:Y:S02]  /*0840*/  ISETP.GT.U32.AND P0, PT, R7, 0x7f7fffff, PT ;  /* 0x7f7fffff0700780c */ /* 0x000fe40003f04070 */
[----:B------:R-:W-:Y:S01]  /*0850*/  I2FP.F32.S32 R11, R14 ;  /* 0x0000000e000b7245 */ /* 0x000fe20000201400 */
[----:B------:R-:W-:Y:S01]  /*0860*/  FMUL R34, R13, R34 ;  /* 0x000000220d227220 */ /* 0x000fe20000400000 */
[----:B------:R-:W-:-:S03]  /*0870*/  IMAD.MOV.U32 R14, RZ, RZ, 0x7f800000 ;  /* 0x7f800000ff0e7424 */ /* 0x000fc600078e00ff */
[----:B------:R-:W-:Y:S01]  /*0880*/  FFMA R10, R11, 1.1920928955078125e-07, R10 ;  /* 0x340000000b0a7823 */ /* 0x000fe2000000000a */
[----:B------:R-:W-:-:S04]  /*0890*/  FFMA R13, R13, R34, R13 ;  /* 0x000000220d0d7223 */ /* 0x000fc8000000000d */
[----:B------:R-:W-:Y:S01]  /*08a0*/  FFMA R10, R10, 0.69314718246459960938, R13 ;  /* 0x3f3172180a0a7823 */ /* 0x000fe2000000000d */
[C---:B------:R-:W-:Y:S01]  /*08b0*/  @P0 FFMA R10, R7.reuse, R14, +INF ;  /* 0x7f800000070a0423 */ /* 0x040fe2000000000e */
[----:B------:R-:W-:-:S04]  /*08c0*/  FSETP.NEU.AND P0, PT, R7, RZ, PT ;  /* 0x000000ff0700720b */ /* 0x000fc80003f0d000 */
[----:B------:R-:W-:-:S06]  /*08d0*/  FSEL R34, -R10, +INF , P0 ;  /* 0x7f8000000a227808 */ /* 0x000fcc0000000100 */
[----:B------:R-:W1:Y:S01]  /*08e0*/  F2F.F64.F32 R34, R34 ;  /* 0x0000002200227310 */ /* 0x000e620000201800 */
[----:B------:R-:W-:Y:S01]  /*08f0*/  BSSY.RECONVERGENT B1, `(.L_x_4) ;  /* 0x0000012000017945 */ /* 0x000fe20003800200 */
[----:B-1----:R-:W-:-:S06]  /*0900*/  FSETP.GEU.AND P1, PT, |R35|, 6.5827683646048100446e-37, PT ;  /* 0x036000002300780b */ /* 0x002fcc0003f2e200 */
[----:B---3--:R-:W1:Y:S02]  /*0910*/  MUFU.RCP64H R3, R39 ;  /* 0x0000002700037308 */ /* 0x008e640000001800 */
[----:B-1----:R-:W-:-:S08]  /*0920*/  DFMA R8, -R38, R2, 1 ;  /* 0x3ff000002608742b */ /* 0x002fd00000000102 */
[----:B------:R-:W-:-:S08]  /*0930*/  DFMA R8, R8, R8, R8 ;  /* 0x000000080808722b */ /* 0x000fd00000000008 */
[----:B------:R-:W-:-:S08]  /*0940*/  DFMA R8, R2, R8, R2 ;  /* 0x000000080208722b */ /* 0x000fd00000000002 */
[----:B------:R-:W-:-:S08]  /*0950*/  DFMA R2, -R38, R8, 1 ;  /* 0x3ff000002602742b */ /* 0x000fd00000000108 */
[----:B------:R-:W-:-:S08]  /*0960*/  DFMA R2, R8, R2, R8 ;  /* 0x000000020802722b */ /* 0x000fd00000000008 */
[----:B------:R-:W-:-:S08]  /*0970*/  DMUL R8, R34, R2 ;  /* 0x0000000222087228 */ /* 0x000fd00000000000 */
[----:B------:R-:W-:-:S08]  /*0980*/  DFMA R10, -R38, R8, R34 ;  /* 0x00000008260a722b */ /* 0x000fd00000000122 */
[----:B------:R-:W-:-:S10]  /*0990*/  DFMA R2, R2, R10, R8 ;  /* 0x0000000a0202722b */ /* 0x000fd40000000008 */
[----:B------:R-:W-:-:S05]  /*09a0*/  FFMA R7, RZ, R39, R3 ;  /* 0x00000027ff077223 */ /* 0x000fca0000000003 */
[----:B------:R-:W-:-:S13]  /*09b0*/  FSETP.GT.AND P0, PT, |R7|, 1.469367938527859385e-39, PT ;  /* 0x001000000700780b */ /* 0x000fda0003f04200 */
[----:B0-----:R-:W-:Y:S05]  /*09c0*/  @P0 BRA P1, `(.L_x_5) ;  /* 0x0000000000100947 */ /* 0x001fea0000800000 */
[----:B------:R-:W-:-:S07]  /*09d0*/  MOV R8, 0x9f0 ;  /* 0x000009f000087802 */ /* 0x000fce0000000f00 */
[----:B-----5:R-:W-:Y:S05]  /*09e0*/  CALL.REL.NOINC `($__internal_0_$__cuda_sm20_div_rn_f64_full) ;  /* 0x00000018008c7944 */ /* 0x020fea0003c00000 */
[----:B------:R-:W-:Y:S01]  /*09f0*/  MOV R2, R52 ;  /* 0x0000003400027202 */ /* 0x000fe20000000f00 */
[----:B------:R-:W-:-:S07]  /*0a00*/  IMAD.MOV.U32 R3, RZ, RZ, R53 ;  /* 0x000000ffff037224 */ /* 0x000fce00078e0035 */
.L_x_5:
[----:B------:R-:W-:Y:S05]  /*0a10*/  BSYNC.RECONVERGENT B1 ;  /* 0x0000000000017941 */ /* 0x000fea0003800200 */
.L_x_4:
[----:B------:R-:W2:Y:S01]  /*0a20*/  LDG.E R7, desc[UR4][R28.64] ;  /* 0x000000041c077981 */ /* 0x000ea2000c1e1900 */
[----:B------:R-:W-:Y:S01]  /*0a30*/  BSSY.RECONVERGENT B1, `(.L_x_6) ;  /* 0x00000d8000017945 */ /* 0x000fe20003800200 */
[----:B--2---:R-:W-:-:S13]  /*0a40*/  ISETP.NE.AND P0, PT, R7, RZ, PT ;  /* 0x000000ff0700720c */ /* 0x004fda0003f05270 */
[----:B------:R-:W-:Y:S05]  /*0a50*/  @!P0 BRA `(.L_x_7) ;  /* 0x0000000800408947 */ /* 0x000fea0003800000 */
[----:B------:R-:W-:Y:S01]  /*0a60*/  SHF.R.U32.HI R7, RZ, 0x2, R46 ;  /* 0x00000002ff077819 */ /* 0x000fe2000001162e */
[----:B------:R-:W-:Y:S01]  /*0a70*/  IMAD.SHL.U32 R8, R45, 0x10, RZ ;  /* 0x000000102d087824 */ /* 0x000fe200078e00ff */
[----:B------:R-:W-:Y:S02]  /*0a80*/  STG.E.64 desc[UR4][R18.64+0x8], R16 ;  /* 0x0000081012007986 */ /* 0x000fe4000c101b04 */
[----:B------:R-:W-:Y:S01]  /*0a90*/  LOP3.LUT R7, R7, R46, RZ, 0x3c, !PT ;  /* 0x0000002e07077212 */ /* 0x000fe200078e3cff */
[----:B------:R-:W-:Y:S01]  /*0aa0*/  VIADD R46, R12, 0xb0f8a ;  /* 0x000b0f8a0c2e7836 */ /* 0x000fe20000000000 */
[----:B-----5:R-:W-:Y:S02]  /*0ab0*/  STG.E.64 desc[UR4][R18.64+0x18], R32 ;  /* 0x0000182012007986 */ /* 0x020fe4000c101b04 */
[----:B------:R-:W-:Y:S02]  /*0ac0*/  SHF.L.U32 R9, R7, 0x1, RZ ;  /* 0x0000000107097819 */ /* 0x000fe400000006ff */
[----:B------:R-:W-:Y:S02]  /*0ad0*/  STG.E.64 desc[UR4][R18.64], R46 ;  /* 0x0000002e12007986 */ /* 0x000fe4000c101b04 */
[----:B------:R-:W-:-:S02]  /*0ae0*/  LOP3.LUT R8, R45, R8, R9, 0x96, !PT ;  /* 0x000000082d087212 */ /* 0x000fc400078e9609 */
[----:B------:R-:W-:Y:S02]  /*0af0*/  STG.E desc[UR4][R18.64+0x20], R6 ;  /* 0x0000200612007986 */ /* 0x000fe4000c101904 */
[----:B------:R-:W-:Y:S01]  /*0b00*/  LOP3.LUT R9, R8, R7, RZ, 0x3c, !PT ;  /* 0x0000000708097212 */ /* 0x000fe200078e3cff */
[----:B------:R-:W-:Y:S01]  /*0b10*/  IMAD.MOV.U32 R8, RZ, RZ, R45 ;  /* 0x000000ffff087224 */ /* 0x000fe200078e002d */
[----:B------:R-:W-:Y:S04]  /*0b20*/  STG.E.64 desc[UR4][R18.64+0x28], R30 ;  /* 0x0000281e12007986 */ /* 0x000fe8000c101b04 */
[----:B------:R0:W-:Y:S04]  /*0b30*/  STG.E.64 desc[UR4][R18.64+0x10], R8 ;  /* 0x0000100812007986 */ /* 0x0001e8000c101b04 */
[----:B------:R-:W2:Y:S01]  /*0b40*/  LDG.E.64 R38, desc[UR4][R26.64+0x8] ;  /* 0x000008041a267981 */ /* 0x000ea2000c1e1b00 */
[----:B------:R-:W-:Y:S01]  /*0b50*/  IADD3 R7, PT, PT, R9, R46, RZ ;  /* 0x0000002e09077210 */ /* 0x000fe20007ffe0ff */
[----:B------:R-:W-:Y:S01]  /*0b60*/  IMAD.MOV.U32 R10, RZ, RZ, 0x2f800000 ;  /* 0x2f800000ff0a7424 */ /* 0x000fe200078e00ff */
[----:B------:R-:W-:Y:S02]  /*0b70*/  BSSY.RECONVERGENT B2, `(.L_x_8) ;  /* 0x0000030000027945 */ /* 0x000fe40003800200 */
[----:B------:R-:W-:-:S05]  /*0b80*/  I2FP.F32.U32 R7, R7 ;  /* 0x0000000700077245 */ /* 0x000fca0000201000 */
[----:B------:R-:W-:Y:S01]  /*0b90*/  FFMA R7, R7, R10, 1.1641532182693481445e-10 ;  /* 0x2f00000007077423 */ /* 0x000fe2000000000a */
[----:B------:R-:W-:-:S04]  /*0ba0*/  IMAD.MOV.U32 R10, RZ, RZ, 0x3e055027 ;  /* 0x3e055027ff0a7424 */ /* 0x000fc800078e00ff */
[----:B------:R-:W-:-:S13]  /*0bb0*/  FSETP.GEU.AND P0, PT, R7, 1.175494350822287508e-38, PT ;  /* 0x008000000700780b */ /* 0x000fda0003f0e000 */
[----:B------:R-:W-:-:S04]  /*0bc0*/  @!P0 FMUL R7, R7, 8388608 ;  /* 0x4b00000007078820 */ /* 0x000fc80000400000 */
[----:B0-----:R-:W-:-:S05]  /*0bd0*/  VIADD R8, R7, 0xc0d55555 ;  /* 0xc0d5555507087836 */ /* 0x001fca0000000000 */
[----:B------:R-:W-:-:S04]  /*0be0*/  LOP3.LUT R34, R8, 0xff800000, RZ, 0xc0, !PT ;  /* 0xff80000008227812 */ /* 0x000fc800078ec0ff */
[-C--:B------:R-:W-:Y:S02]  /*0bf0*/  IADD3 R8, PT, PT, R7, -R34.reuse, RZ ;  /* 0x8000002207087210 */ /* 0x080fe40007ffe0ff */
[----:B------:R-:W-:Y:S02]  /*0c00*/  I2FP.F32.S32 R13, R34 ;  /* 0x00000022000d7245 */ /* 0x000fe40000201400 */
[----:B------:R-:W-:Y:S01]  /*0c10*/  MOV R34, 0x7f800000 ;  /* 0x7f80000000227802 */ /* 0x000fe20000000f00 */
[----:B------:R-:W-:-:S04]  /*0c20*/  FADD R35, R8, -1 ;  /* 0xbf80000008237421 */ /* 0x000fc80000000000 */
[----:B------:R-:W-:Y:S01]  /*0c30*/  FFMA R8, R35, -R10, 0.14084610342979431152 ;  /* 0x3e1039f623087423 */ /* 0x000fe2000000080a */
[----:B------:R-:W-:-:S03]  /*0c40*/  IMAD.MOV.U32 R10, RZ, RZ, 0x1 ;  /* 0x00000001ff0a7424 */ /* 0x000fc600078e00ff */
[----:B------:R-:W-:-:S04]  /*0c50*/  FFMA R8, R35, R8, -0.12148627638816833496 ;  /* 0xbdf8cdcc23087423 */ /* 0x000fc80000000008 */
[----:B------:R-:W-:-:S04]  /*0c60*/  FFMA R8, R35, R8, 0.13980610668659210205 ;  /* 0x3e0f295523087423 */ /* 0x000fc80000000008 */
[----:B------:R-:W-:-:S04]  /*0c70*/  FFMA R8, R35, R8, -0.16684235632419586182 ;  /* 0xbe2ad8b923087423 */ /* 0x000fc80000000008 */
[----:B------:R-:W-:-:S04]  /*0c80*/  FFMA R8, R35, R8, 0.20012299716472625732 ;  /* 0x3e4ced0b23087423 */ /* 0x000fc80000000008 */
[----:B------:R-:W-:-:S04]  /*0c90*/  FFMA R8, R35, R8, -0.24999669194221496582 ;  /* 0xbe7fff2223087423 */ /* 0x000fc80000000008 */
[----:B------:R-:W-:Y:S01]  /*0ca0*/  FFMA R36, R35, R8, 0.33333182334899902344 ;  /* 0x3eaaaa7823247423 */ /* 0x000fe20000000008 */
[----:B------:R-:W-:Y:S02]  /*0cb0*/  FSEL R8, RZ, -23, P0 ;  /* 0xc1b80000ff087808 */ /* 0x000fe40000000000 */
[----:B------:R-:W-:Y:S01]  /*0cc0*/  ISETP.GT.U32.AND P0, PT, R7, 0x7f7fffff, PT ;  /* 0x7f7fffff0700780c */ /* 0x000fe20003f04070 */
[----:B------:R-:W-:Y:S02]  /*0cd0*/  FFMA R36, R35, R36, -0.5 ;  /* 0xbf00000023247423 */ /* 0x000fe40000000024 */
[----:B------:R-:W-:Y:S02]  /*0ce0*/  FFMA R8, R13, 1.1920928955078125e-07, R8 ;  /* 0x340000000d087823 */ /* 0x000fe40000000008 */
[----:B------:R-:W-:-:S04]  /*0cf0*/  FMUL R36, R35, R36 ;  /* 0x0000002423247220 */ /* 0x000fc80000400000 */
[----:B------:R-:W-:-:S04]  /*0d00*/  FFMA R35, R35, R36, R35 ;  /* 0x0000002423237223 */ /* 0x000fc80000000023 */
[----:B------:R-:W-:Y:S01]  /*0d10*/  FFMA R8, R8, 0.69314718246459960938, R35 ;  /* 0x3f31721808087823 */ /* 0x000fe20000000023 */
[C---:B------:R-:W-:Y:S01]  /*0d20*/  @P0 FFMA R8, R7.reuse, R34, +INF ;  /* 0x7f80000007080423 */ /* 0x040fe20000000022 */
[----:B------:R-:W-:-:S04]  /*0d30*/  FSETP.NEU.AND P0, PT, R7, RZ, PT ;  /* 0x000000ff0700720b */ /* 0x000fc80003f0d000 */
[----:B------:R-:W-:-:S04]  /*0d40*/  FSEL R8, -R8, +INF , P0 ;  /* 0x7f80000008087808 */ /* 0x000fc80000000100 */
[----:B------:R-:W0:Y:S02]  /*0d50*/  F2F.F64.F32 R34, R8 ;  /* 0x0000000800227310 */ /* 0x000e240000201800 */
[----:B0-----:R-:W-:-:S06]  /*0d60*/  FSETP.GEU.AND P1, PT, |R35|, 6.5827683646048100446e-37, PT ;  /* 0x036000002300780b */ /* 0x001fcc0003f2e200 */
[----:B--2---:R-:W0:Y:S02]  /*0d70*/  MUFU.RCP64H R11, R39 ;  /* 0x00000027000b7308 */ /* 0x004e240000001800 */
[----:B0-----:R-:W-:-:S08]  /*0d80*/  DFMA R14, -R38, R10, 1 ;  /* 0x3ff00000260e742b */ /* 0x001fd0000000010a */
        /* <DEDUP_REMOVED lines=9> */
[----:B------:R-:W-:Y:S05]  /*0e20*/  @P0 BRA P1, `(.L_x_9) ;  /* 0x0000000000100947 */ /* 0x000fea0000800000 */
[----:B------:R-:W-:-:S07]  /*0e30*/  MOV R8, 0xe50 ;  /* 0x00000e5000087802 */ /* 0x000fce0000000f00 */
[----:B------:R-:W-:Y:S05]  /*0e40*/  CALL.REL.NOINC `($__internal_0_$__cuda_sm20_div_rn_f64_full) ;  /* 0x0000001400747944 */ /* 0x000fea0003c00000 */
[----:B------:R-:W-:Y:S02]  /*0e50*/  IMAD.MOV.U32 R14, RZ, RZ, R52 ;  /* 0x000000ffff0e7224 */ /* 0x000fe400078e0034 */
[----:B------:R-:W-:-:S07]  /*0e60*/  IMAD.MOV.U32 R15, RZ, RZ, R53 ;  /* 0x000000ffff0f7224 */ /* 0x000fce00078e0035 */
.L_x_9:
[----:B------:R-:W-:Y:S05]  /*0e70*/  BSYNC.RECONVERGENT B2 ;  /* 0x0000000000027941 */ /* 0x000fea0003800200 */
.L_x_8:
[----:B------:R-:W-:Y:S01]  /*0e80*/  SHF.R.U32.HI R8, RZ, 0x2, R47 ;  /* 0x00000002ff087819 */ /* 0x000fe2000001162f */
[----:B------:R-:W-:Y:S01]  /*0e90*/  VIADD R46, R12, 0x10974f ;  /* 0x0010974f0c2e7836 */ /* 0x000fe20000000000 */
[C---:B------:R-:W-:Y:S01]  /*0ea0*/  SHF.L.U32 R10, R9.reuse, 0x4, RZ ;  /* 0x00000004090a7819 */ /* 0x040fe200000006ff */
[----:B------:R-:W-:Y:S01]  /*0eb0*/  STG.E.64 desc[UR4][R18.64+0x18], R32 ;  /* 0x0000182012007986 */ /* 0x000fe2000c101b04 */
[----:B------:R-:W-:Y:S01]  /*0ec0*/  LOP3.LUT R8, R8, R47, RZ, 0x3c, !PT ;  /* 0x0000002f08087212 */ /* 0x000fe200078e3cff */
[----:B------:R-:W-:Y:S01]  /*0ed0*/  IMAD.MOV.U32 R47, RZ, RZ, R16 ;  /* 0x000000ffff2f7224 */ /* 0x000fe200078e0010 */
[----:B------:R-:W-:Y:S01]  /*0ee0*/  MOV R44, R17 ;  /* 0x00000011002c7202 */ /* 0x000fe20000000f00 */
[----:B------:R-:W-:Y:S02]  /*0ef0*/  STG.E desc[UR4][R18.64+0x20], R6 ;  /* 0x0000200612007986 */ /* 0x000fe4000c101904 */
[----:B------:R-:W-:Y:S02]  /*0f00*/  IMAD.SHL.U32 R7, R8, 0x2, RZ ;  /* 0x0000000208077824 */ /* 0x000fe400078e00ff */
[----:B------:R-:W-:Y:S03]  /*0f10*/  STG.E.64 desc[UR4][R18.64+0x8], R44 ;  /* 0x0000082c12007986 */ /* 0x000fe6000c101b04 */
[----:B------:R-:W-:Y:S01]  /*0f20*/  LOP3.LUT R7, R9, R10, R7, 0x96, !PT ;  /* 0x0000000a09077212 */ /* 0x000fe200078e9607 */
[----:B------:R-:W-:Y:S01]  /*0f30*/  IMAD.MOV.U32 R10, RZ, RZ, R9 ;  /* 0x000000ffff0a7224 */ /* 0x000fe200078e0009 */
[----:B------:R-:W-:Y:S02]  /*0f40*/  STG.E.64 desc[UR4][R18.64], R46 ;  /* 0x0000002e12007986 */ /* 0x000fe4000c101b04 */
[----:B------:R-:W-:-:S02]  /*0f50*/  LOP3.LUT R11, R7, R8, RZ, 0x3c, !PT ;  /* 0x00000008070b7212 */ /* 0x000fc400078e3cff */
[----:B------:R-:W-:Y:S04]  /*0f60*/  STG.E.64 desc[UR4][R18.64+0x28], R30 ;  /* 0x0000281e12007986 */ /* 0x000fe8000c101b04 */
[----:B------:R0:W-:Y:S04]  /*0f70*/  STG.E.64 desc[UR4][R18.64+0x10], R10 ;  /* 0x0000100a12007986 */ /* 0x0001e8000c101b04 */
[----:B------:R-:W2:Y:S01]  /*0f80*/  LDG.E.64 R38, desc[UR4][R26.64+0x20] ;  /* 0x000020041a267981 */ /* 0x000ea2000c1e1b00 */
[----:B------:R-:W-:Y:S01]  /*0f90*/  IADD3 R7, PT, PT, R11, R46, RZ ;  /* 0x0000002e0b077210 */ /* 0x000fe20007ffe0ff */
[----:B------:R-:W-:Y:S01]  /*0fa0*/  IMAD.MOV.U32 R8, RZ, RZ, 0x2f800000 ;  /* 0x2f800000ff087424 */ /* 0x000fe200078e00ff */
[----:B------:R-:W-:Y:S01]  /*0fb0*/  BSSY.RECONVERGENT B2, `(.L_x_10) ;  /* 0x0000034000027945 */ /* 0x000fe20003800200 */
[----:B------:R-:W-:Y:S01]  /*0fc0*/  IMAD.MOV.U32 R13, RZ, RZ, 0x3e055027 ;  /* 0x3e055027ff0d7424 */ /* 0x000fe200078e00ff */
[----:B------:R-:W-:Y:S01]  /*0fd0*/  I2FP.F32.U32 R7, R7 ;  /* 0x0000000700077245 */ /* 0x000fe20000201000 */
[----:B------:R-:W-:-:S04]  /*0fe0*/  IMAD.MOV.U32 R12, RZ, RZ, 0x1 ;  /* 0x00000001ff0c7424 */ /* 0x000fc800078e00ff */
[----:B------:R-:W-:-:S05]  /*0ff0*/  FFMA R7, R7, R8, 1.1641532182693481445e-10 ;  /* 0x2f00000007077423 */ /* 0x000fca0000000008 */
[----:B------:R-:W-:-:S04]  /*1000*/  FSETP.GEU.AND P0, PT, R7, 1.175494350822287508e-38, PT ;  /* 0x008000000700780b */ /* 0x000fc80003f0e000 */
[----:B0-----:R-:W-:-:S09]  /*1010*/  FSEL R10, RZ, -23, P0 ;  /* 0xc1b80000ff0a7808 */ /* 0x001fd20000000000 */
[----:B------:R-:W-:-:S04]  /*1020*/  @!P0 FMUL R7, R7, 8388608 ;  /* 0x4b00000007078820 */ /* 0x000fc80000400000 */
[C---:B------:R-:W-:Y:S01]  /*1030*/  VIADD R8, R7.reuse, 0xc0d55555 ;  /* 0xc0d5555507087836 */ /* 0x040fe20000000000 */
[----:B------:R-:W-:-:S04]  /*1040*/  ISETP.GT.U32.AND P0, PT, R7, 0x7f7fffff, PT ;  /* 0x7f7fffff0700780c */ /* 0x000fc80003f04070 */
[----:B------:R-:W-:-:S04]  /*1050*/  LOP3.LUT R36, R8, 0xff800000, RZ, 0xc0, !PT ;  /* 0xff80000008247812 */ /* 0x000fc800078ec0ff */
[----:B------:R-:W-:-:S05]  /*1060*/  IADD3 R8, PT, PT, R7, -R36, RZ ;  /* 0x8000002407087210 */ /* 0x000fca0007ffe0ff */
[----:B------:R-:W-:-:S04]  /*1070*/  FADD R8, R8, -1 ;  /* 0xbf80000008087421 */ /* 0x000fc80000000000 */
[----:B------:R-:W-:-:S04]  /*1080*/  FFMA R13, R8, -R13, 0.14084610342979431152 ;  /* 0x3e1039f6080d7423 */ /* 0x000fc8000000080d */
[----:B------:R-:W-:-:S04]  /*1090*/  FFMA R13, R8, R13, -0.12148627638816833496 ;  /* 0xbdf8cdcc080d7423 */ /* 0x000fc8000000000d */
[----:B------:R-:W-:-:S04]  /*10a0*/  FFMA R35, R8, R13, 0.13980610668659210205 ;  /* 0x3e0f295508237423 */ /* 0x000fc8000000000d */
[----:B------:R-:W-:-:S04]  /*10b0*/  FFMA R35, R8, R35, -0.16684235632419586182 ;  /* 0xbe2ad8b908237423 */ /* 0x000fc80000000023 */
[----:B------:R-:W-:-:S04]  /*10c0*/  FFMA R35, R8, R35, 0.20012299716472625732 ;  /* 0x3e4ced0b08237423 */ /* 0x000fc80000000023 */
[----:B------:R-:W-:-:S04]  /*10d0*/  FFMA R35, R8, R35, -0.24999669194221496582 ;  /* 0xbe7fff2208237423 */ /* 0x000fc80000000023 */
[----:B------:R-:W-:-:S04]  /*10e0*/  FFMA R37, R8, R35, 0.33333182334899902344 ;  /* 0x3eaaaa7808257423 */ /* 0x000fc80000000023 */
[----:B------:R-:W-:Y:S01]  /*10f0*/  FFMA R41, R8, R37, -0.5 ;  /* 0xbf00000008297423 */ /* 0x000fe20000000025 */
[----:B------:R-:W-:-:S03]  /*1100*/  I2FP.F32.S32 R37, R36 ;  /* 0x0000002400257245 */ /* 0x000fc60000201400 */
[C---:B------:R-:W-:Y:S02]  /*1110*/  FMUL R41, R8.reuse, R41 ;  /* 0x0000002908297220 */ /* 0x040fe40000400000 */
[----:B------:R-:W-:Y:S02]  /*1120*/  FFMA R10, R37, 1.1920928955078125e-07, R10 ;  /* 0x34000000250a7823 */ /* 0x000fe4000000000a */
[----:B------:R-:W-:Y:S01]  /*1130*/  FFMA R41, R8, R41, R8 ;  /* 0x0000002908297223 */ /* 0x000fe20000000008 */
[----:B------:R-:W-:-:S03]  /*1140*/  MOV R8, 0x7f800000 ;  /* 0x7f80000000087802 */ /* 0x000fc60000000f00 */
[----:B------:R-:W-:Y:S02]  /*1150*/  FFMA R10, R10, 0.69314718246459960938, R41 ;  /* 0x3f3172180a0a7823 */ /* 0x000fe40000000029 */
        /* <DEDUP_REMOVED lines=13> */
[----:B------:R-:W-:Y:S01]  /*1230*/  DFMA R34, R12, R40, R34 ;  /* 0x000000280c22722b */ /* 0x000fe20000000022 */
[----:B------:R-:W-:Y:S02]  /*1240*/  IMAD.MOV.U32 R12, RZ, RZ, R14 ;  /* 0x000000ffff0c7224 */ /* 0x000fe400078e000e */
[----:B------:R-:W-:-:S07]  /*1250*/  IMAD.MOV.U32 R13, RZ, RZ, R15 ;  /* 0x000000ffff0d7224 */ /* 0x000fce00078e000f */
[----:B------:R-:W-:-:S05]  /*1260*/  FFMA R7, RZ, R39, R35 ;  /* 0x00000027ff077223 */ /* 0x000fca0000000023 */
[----:B------:R-:W-:-:S13]  /*1270*/  FSETP.GT.AND P0, PT, |R7|, 1.469367938527859385e-39, PT ;  /* 0x001000000700780b */ /* 0x000fda0003f04200 */
[----:B------:R-:W-:Y:S05]  /*1280*/  @P0 BRA P1, `(.L_x_11) ;  /* 0x0000000000180947 */ /* 0x000fea0000800000 */
[----:B------:R-:W-:Y:S01]  /*1290*/  MOV R34, R36 ;  /* 0x0000002400227202 */ /* 0x000fe20000000f00 */
[----:B------:R-:W-:Y:S01]  /*12a0*/  IMAD.MOV.U32 R35, RZ, RZ, R37 ;  /* 0x000000ffff237224 */ /* 0x000fe200078e0025 */
[----:B------:R-:W-:-:S07]  /*12b0*/  MOV R8, 0x12d0 ;  /* 0x000012d000087802 */ /* 0x000fce0000000f00 */
[----:B------:R-:W-:Y:S05]  /*12c0*/  CALL.REL.NOINC `($__internal_0_$__cuda_sm20_div_rn_f64_full) ;  /* 0x0000001000547944 */ /* 0x000fea0003c00000 */
[----:B------:R-:W-:Y:S01]  /*12d0*/  IMAD.MOV.U32 R34, RZ, RZ, R52 ;  /* 0x000000ffff227224 */ /* 0x000fe200078e0034 */
[----:B------:R-:W-:-:S07]  /*12e0*/  MOV R35, R53 ;  /* 0x0000003500237202 */ /* 0x000fce0000000f00 */
.L_x_11:
[----:B------:R-:W-:Y:S05]  /*12f0*/  BSYNC.RECONVERGENT B2 ;  /* 0x0000000000027941 */ /* 0x000fea0003800200 */
.L_x_10:
[----:B------:R-:W-:Y:S01]  /*1300*/  MOV R47, R16 ;  /* 0x00000010002f7202 */ /* 0x000fe20000000f00 */
[----:B------:R-:W-:Y:S02]  /*1310*/  IMAD.MOV.U32 R16, RZ, RZ, R17 ;  /* 0x000000ffff107224 */ /* 0x000fe400078e0011 */
[----:B------:R-:W-:Y:S02]  /*1320*/  IMAD.MOV.U32 R14, RZ, RZ, R34 ;  /* 0x000000ffff0e7224 */ /* 0x000fe400078e0022 */
[----:B------:R-:W-:Y:S02]  /*1330*/  IMAD.MOV.U32 R15, RZ, RZ, R35 ;  /* 0x000000ffff0f7224 */ /* 0x000fe400078e0023 */
[----:B------:R-:W-:Y:S01]  /*1340*/  IMAD.MOV.U32 R17, RZ, RZ, R45 ;  /* 0x000000ffff117224 */ /* 0x000fe200078e002d */
[----:B------:R-:W-:Y:S06]  /*1350*/  BRA `(.L_x_12) ;  /* 0x0000000400147947 */ /* 0x000fec0003800000 */
.L_x_7:
[----:B------:R-:W-:Y:S01]  /*1360*/  SHF.R.U32.HI R7, RZ, 0x2, R46 ;  /* 0x00000002ff077819 */ /* 0x000fe2000001162e */
[----:B------:R-:W-:Y:S01]  /*1370*/  STG.E.64 desc[UR4][R18.64+0x8], R16 ;  /* 0x0000081012007986 */ /* 0x000fe2000c101b04 */
[----:B------:R-:W-:Y:S02]  /*1380*/  SHF.L.U32 R8, R45, 0x4, RZ ;  /* 0x000000042d087819 */ /* 0x000fe400000006ff */
[----:B------:R-:W-:Y:S01]  /*1390*/  LOP3.LUT R7, R7, R46, RZ, 0x3c, !PT ;  /* 0x0000002e07077212 */ /* 0x000fe200078e3cff */
[----:B------:R-:W-:Y:S01]  /*13a0*/  VIADD R46, R12, 0xb0f8a ;  /* 0x000b0f8a0c2e7836 */ /* 0x000fe20000000000 */
[----:B------:R-:W-:Y:S01]  /*13b0*/  MOV R10, R45 ;  /* 0x0000002d000a7202 */ /* 0x000fe20000000f00 */
[----:B-----5:R-:W-:Y:S02]  /*13c0*/  STG.E.64 desc[UR4][R18.64+0x18], R32 ;  /* 0x0000182012007986 */ /* 0x020fe4000c101b04 */
[----:B------:R-:W-:Y:S02]  /*13d0*/  IMAD.SHL.U32 R9, R7, 0x2, RZ ;  /* 0x0000000207097824 */ /* 0x000fe400078e00ff */
[----:B------:R-:W-:Y:S03]  /*13e0*/  STG.E.64 desc[UR4][R18.64], R46 ;  /* 0x0000002e12007986 */ /* 0x000fe6000c101b04 */
[----:B------:R-:W-:Y:S01]  /*13f0*/  LOP3.LUT R8, R45, R8, R9, 0x96, !PT ;  /* 0x000000082d087212 */ /* 0x000fe200078e9609 */
[----:B------:R-:W-:Y:S03]  /*1400*/  STG.E desc[UR4][R18.64+0x20], R6 ;  /* 0x0000200612007986 */ /* 0x000fe6000c101904 */
[----:B------:R-:W-:Y:S01]  /*1410*/  LOP3.LUT R11, R8, R7, RZ, 0x3c, !PT ;  /* 0x00000007080b7212 */ /* 0x000fe200078e3cff */
[----:B------:R-:W-:Y:S04]  /*1420*/  STG.E.64 desc[UR4][R18.64+0x28], R30 ;  /* 0x0000281e12007986 */ /* 0x000fe8000c101b04 */
[----:B------:R0:W-:Y:S04]  /*1430*/  STG.E.64 desc[UR4][R18.64+0x10], R10 ;  /* 0x0000100a12007986 */ /* 0x0001e8000c101b04 */
[----:B------:R-:W2:Y:S01]  /*1440*/  LDG.E.64 R38, desc[UR4][R26.64] ;  /* 0x000000041a267981 */ /* 0x000ea2000c1e1b00 */
[----:B------:R-:W-:Y:S01]  /*1450*/  IMAD.IADD R7, R11, 0x1, R46 ;  /* 0x000000010b077824 */ /* 0x000fe200078e022e */
[----:B------:R-:W-:Y:S01]  /*1460*/  BSSY.RECONVERGENT B2, `(.L_x_13) ;  /* 0x0000031000027945 */ /* 0x000fe20003800200 */
[----:B------:R-:W-:-:S02]  /*1470*/  IMAD.MOV.U32 R8, RZ, RZ, 0x2f800000 ;  /* 0x2f800000ff087424 */ /* 0x000fc400078e00ff */
[----:B------:R-:W-:Y:S01]  /*1480*/  IMAD.MOV.U32 R9, RZ, RZ, 0x3e055027 ;  /* 0x3e055027ff097424 */ /* 0x000fe200078e00ff */
[----:B------:R-:W-:-:S05]  /*1490*/  I2FP.F32.U32 R7, R7 ;  /* 0x0000000700077245 */ /* 0x000fca0000201000 */
[----:B------:R-:W-:-:S05]  /*14a0*/  FFMA R7, R7, R8, 1.1641532182693481445e-10 ;  /* 0x2f00000007077423 */ /* 0x000fca0000000008 */
[----:B------:R-:W-:-:S04]  /*14b0*/  FSETP.GEU.AND P0, PT, R7, 1.175494350822287508e-38, PT ;  /* 0x008000000700780b */ /* 0x000fc80003f0e000 */
[----:B0-----:R-:W-:-:S09]  /*14c0*/  FSEL R10, RZ, -23, P0 ;  /* 0xc1b80000ff0a7808 */ /* 0x001fd20000000000 */
[----:B------:R-:W-:-:S05]  /*14d0*/  @!P0 FMUL R7, R7, 8388608 ;  /* 0x4b00000007078820 */ /* 0x000fca0000400000 */
[C---:B------:R-:W-:Y:S02]  /*14e0*/  IADD3 R8, PT, PT, R7.reuse, -0x3f2aaaab, RZ ;  /* 0xc0d5555507087810 */ /* 0x040fe40007ffe0ff */
[----:B------:R-:W-:Y:S02]  /*14f0*/  ISETP.GT.U32.AND P0, PT, R7, 0x7f7fffff, PT ;  /* 0x7f7fffff0700780c */ /* 0x000fe40003f04070 */
[----:B------:R-:W-:-:S05]  /*1500*/  LOP3.LUT R14, R8, 0xff800000, RZ, 0xc0, !PT ;  /* 0xff800000080e7812 */ /* 0x000fca00078ec0ff */
[----:B------:R-:W-:-:S04]  /*1510*/  IMAD.IADD R8, R7, 0x1, -R14 ;  /* 0x0000000107087824 */ /* 0x000fc800078e0a0e */
[----:B------:R-:W-:Y:S01]  /*1520*/  FADD R34, R8, -1 ;  /* 0xbf80000008227421 */ /* 0x000fe20000000000 */
[----:B------:R-:W-:-:S03]  /*1530*/  HFMA2 R8, -RZ, RZ, 0, 5.9604644775390625e-08 ;  /* 0x00000001ff087431 */ /* 0x000fc600000001ff */
[----:B------:R-:W-:-:S04]  /*1540*/  FFMA R9, R34, -R9, 0.14084610342979431152 ;  /* 0x3e1039f622097423 */ /* 0x000fc80000000809 */
[----:B------:R-:W-:-:S04]  /*1550*/  FFMA R9, R34, R9, -0.12148627638816833496 ;  /* 0xbdf8cdcc22097423 */ /* 0x000fc80000000009 */
[----:B------:R-:W-:-:S04]  /*1560*/  FFMA R13, R34, R9, 0.13980610668659210205 ;  /* 0x3e0f2955220d7423 */ /* 0x000fc80000000009 */
[----:B------:R-:W-:-:S04]  /*1570*/  FFMA R13, R34, R13, -0.16684235632419586182 ;  /* 0xbe2ad8b9220d7423 */ /* 0x000fc8000000000d */
[----:B------:R-:W-:-:S04]  /*1580*/  FFMA R13, R34, R13, 0.20012299716472625732 ;  /* 0x3e4ced0b220d7423 */ /* 0x000fc8000000000d */
[----:B------:R-:W-:-:S04]  /*1590*/  FFMA R13, R34, R13, -0.24999669194221496582 ;  /* 0xbe7fff22220d7423 */ /* 0x000fc8000000000d */
[----:B------:R-:W-:-:S04]  /*15a0*/  FFMA R15, R34, R13, 0.33333182334899902344 ;  /* 0x3eaaaa78220f7423 */ /* 0x000fc8000000000d */
[C---:B------:R-:W-:Y:S01]  /*15b0*/  FFMA R35, R34.reuse, R15, -0.5 ;  /* 0xbf00000022237423 */ /* 0x040fe2000000000f */
[----:B------:R-:W-:Y:S01]  /*15c0*/  I2FP.F32.S32 R15, R14 ;  /* 0x0000000e000f7245 */ /* 0x000fe20000201400 */
[----:B------:R-:W-:Y:S02]  /*15d0*/  IMAD.MOV.U32 R14, RZ, RZ, 0x7f800000 ;  /* 0x7f800000ff0e7424 */ /* 0x000fe400078e00ff */
[C---:B------:R-:W-:Y:S02]  /*15e0*/  FMUL R35, R34.reuse, R35 ;  /* 0x0000002322237220 */ /* 0x040fe40000400000 */
[----:B------:R-:W-:Y:S02]  /*15f0*/  FFMA R10, R15, 1.1920928955078125e-07, R10 ;  /* 0x340000000f0a7823 */ /* 0x000fe4000000000a */
        /* <DEDUP_REMOVED lines=21> */
[----:B------:R-:W-:Y:S01]  /*1750*/  IMAD.MOV.U32 R12, RZ, RZ, R52 ;  /* 0x000000ffff0c7224 */ /* 0x000fe200078e0034 */
[----:B------:R-:W-:-:S07]  /*1760*/  MOV R13, R53 ;  /* 0x00000035000d7202 */ /* 0x000fce0000000f00 */
.L_x_14:
[----:B------:R-:W-:Y:S05]  /*1770*/  BSYNC.RECONVERGENT B2 ;  /* 0x0000000000027941 */ /* 0x000fea0003800200 */
.L_x_13:
[----:B------:R-:W-:Y:S01]  /*1780*/  IMAD.MOV.U32 R9, RZ, RZ, R45 ;  /* 0x000000ffff097224 */ /* 0x000fe200078e002d */
[----:B------:R-:W-:Y:S01]  /*1790*/  MOV R15, 0x7fefffff ;  /* 0x7fefffff000f7802 */ /* 0x000fe20000000f00 */
[----:B------:R-:W-:-:S07]  /*17a0*/  IMAD.MOV.U32 R14, RZ, RZ, -0x1 ;  /* 0xffffffffff0e7424 */ /* 0x000fce00078e00ff */
.L_x_12:
[----:B------:R-:W-:Y:S05]  /*17b0*/  BSYNC.RECONVERGENT B1 ;  /* 0x0000000000017941 */ /* 0x000fea0003800200 */
.L_x_6:
[--C-:B------:R-:W-:Y:S01]  /*17c0*/  DSETP.GTU.AND P0, PT, R2, R14.reuse, PT ;  /* 0x0000000e0200722a */ /* 0x100fe20003f0c000 */
[----:B------:R-:W0:Y:S01]  /*17d0*/  LDCU.64 UR6, c[0x0][0x380] ;  /* 0x00007000ff0677ac */ /* 0x000e220008000a00 */
[----:B------:R-:W-:-:S04]  /*17e0*/  DSETP.GTU.AND P1, PT, R12, R14, PT ;  /* 0x0000000e0c00722a */ /* 0x000fc80003f2c000 */
[----:B------:R-:W-:Y:S02]  /*17f0*/  DSETP.GTU.OR P0, PT, R2, R12, P0 ;  /* 0x0000000c0200722a */ /* 0x000fe4000070c400 */
[----:B------:R-:W-:Y:S02]  /*1800*/  FSEL R7, R14, R12, P1 ;  /* 0x0000000c0e077208 */ /* 0x000fe40000800000 */
[----:B------:R-:W-:Y:S02]  /*1810*/  FSEL R35, R15, R13, P1 ;  /* 0x0000000d0f237208 */ /* 0x000fe40000800000 */
[----:B------:R-:W-:Y:S02]  /*1820*/  FSEL R2, R7, R2, P0 ;  /* 0x0000000207027208 */ /* 0x000fe40000000000 */
[----:B------:R-:W-:-:S06]  /*1830*/  FSEL R3, R35, R3, P0 ;  /* 0x0000000323037208 */ /* 0x000fcc0000000000 */
[----:B------:R-:W-:-:S08]  /*1840*/  DADD R24, R2, R24 ;  /* 0x0000000002187229 */ /* 0x000fd00000000018 */
[----:B0-----:R-:W-:-:S14]  /*1850*/  DSETP.GEU.AND P1, PT, R24, UR6, PT ;  /* 0x0000000618007e2a */ /* 0x001fdc000bf2e000 */
[----:B------:R-:W-:Y:S05]  /*1860*/  @P1 BRA `(.L_x_3) ;  /* 0x0000000400d41947 */ /* 0x000fea0003800000 */
[----:B------:R-:W2:Y:S01]  /*1870*/  LDG.E R8, desc[UR4][R22.64] ;  /* 0x0000000416087981 */ /* 0x000ea2000c1e1900 */
[----:B------:R-:W-:Y:S01]  /*1880*/  BSSY.RECONVERGENT B1, `(.L_x_15) ;  /* 0x000005f000017945 */ /* 0x000fe20003800200 */
[----:B------:R-:W-:Y:S01]  /*1890*/  IMAD.MOV.U32 R45, RZ, RZ, RZ ;  /* 0x000000ffff2d7224 */ /* 0x000fe200078e00ff */
[----:B--2---:R-:W-:-:S13]  /*18a0*/  ISETP.GE.AND P1, PT, R8, 0x1, PT ;  /* 0x000000010800780c */ /* 0x004fda0003f26270 */
[----:B------:R-:W-:Y:S05]  /*18b0*/  @!P1 BRA `(.L_x_16) ;  /* 0x00000004006c9947 */ /* 0x000fea0003800000 */
[----:B------:R-:W-:Y:S01]  /*18c0*/  BSSY.RECONVERGENT B2, `(.L_x_16) ;  /* 0x000005a000027945 */ /* 0x000fe20003800200 */
[----:B------:R-:W-:Y:S01]  /*18d0*/  IMAD.MOV.U32 R50, RZ, RZ, RZ ;  /* 0x000000ffff327224 */ /* 0x000fe200078e00ff */
[----:B------:R-:W-:-:S07]  /*18e0*/  MOV R45, RZ ;  /* 0x000000ff002d7202 */ /* 0x000fce0000000f00 */
.L_x_19:
[----:B------:R-:W-:Y:S01]  /*18f0*/  SHF.R.U32.HI R8, RZ, 0x2, R47 ;  /* 0x00000002ff087819 */ /* 0x000fe2000001162f */
[----:B------:R-:W-:Y:S01]  /*1900*/  IMAD.SHL.U32 R10, R11, 0x10, RZ ;  /* 0x000000100b0a7824 */ /* 0x000fe200078e00ff */
[----:B------:R-:W-:Y:S01]  /*1910*/  IADD3 R46, PT, PT, R46, 0x587c5, RZ ;  /* 0x000587c52e2e7810 */ /* 0x000fe20007ffe0ff */
[----:B------:R-:W-:Y:S01]  /*1920*/  IMAD.MOV.U32 R34, RZ, RZ, R17 ;  /* 0x000000ffff227224 */ /* 0x000fe200078e0011 */
[----:B------:R-:W-:Y:S01]  /*1930*/  LOP3.LUT R8, R8, R47, RZ, 0x3c, !PT ;  /* 0x0000002f08087212 */ /* 0x000fe200078e3cff */
[----:B------:R-:W-:Y:S01]  /*1940*/  IMAD.MOV.U32 R47, RZ, RZ, R16 ;  /* 0x000000ffff2f7224 */ /* 0x000fe200078e0010 */
[----:B------:R-:W-:Y:S01]  /*1950*/  MOV R35, R9 ;  /* 0x0000000900237202 */ /* 0x000fe20000000f00 */
[----:B------:R-:W-:Y:S01]  /*1960*/  IMAD.MOV.U32 R36, RZ, RZ, R11 ;  /* 0x000000ffff247224 */ /* 0x000fe200078e000b */
[----:B------:R-:W-:Y:S01]  /*1970*/  STG.E.64 desc[UR4][R18.64+0x18], R32 ;  /* 0x0000182012007986 */ /* 0x000fe2000c101b04 */
[----:B------:R-:W-:-:S03]  /*1980*/  IMAD.SHL.U32 R7, R8, 0x2, RZ ;  /* 0x0000000208077824 */ /* 0x000fc600078e00ff */
[----:B------:R-:W-:Y:S02]  /*1990*/  STG.E.64 desc[UR4][R18.64+0x8], R34 ;  /* 0x0000082212007986 */ /* 0x000fe4000c101b04 */
[----:B------:R-:W-:Y:S02]  /*19a0*/  LOP3.LUT R7, R11, R10, R7, 0x96, !PT ;  /* 0x0000000a0b077212 */ /* 0x000fe400078e9607 */
[----:B------:R-:W-:Y:S02]  /*19b0*/  STG.E.64 desc[UR4][R18.64], R46 ;  /* 0x0000002e12007986 */ /* 0x000fe4000c101b04 */
[----:B------:R-:W-:Y:S02]  /*19c0*/  LOP3.LUT R37, R7, R8, RZ, 0x3c, !PT ;  /* 0x0000000807257212 */ /* 0x000fe400078e3cff */
[----:B------:R-:W-:Y:S04]  /*19d0*/  STG.E desc[UR4][R18.64+0x20], R6 ;  /* 0x0000200612007986 */ /* 0x000fe8000c101904 */
[----:B------:R0:W-:Y:S04]  /*19e0*/  STG.E.64 desc[UR4][R18.64+0x10], R36 ;  /* 0x0000102412007986 */ /* 0x0001e8000c101b04 */
[----:B------:R1:W-:Y:S04]  /*19f0*/  STG.E.64 desc[UR4][R18.64+0x28], R30 ;  /* 0x0000281e12007986 */ /* 0x0003e8000c101b04 */
[----:B------:R-:W2:Y:S04]  /*1a00*/  LDG.E R40, desc[UR4][R20.64] ;  /* 0x0000000414287981 */ /* 0x000ea8000c1e1900 */
[----:B------:R-:W3:Y:S01]  /*1a10*/  LDG.E.64 R38, desc[UR4][R26.64+0x28] ;  /* 0x000028041a267981 */ /* 0x000ee2000c1e1b00 */
[----:B------:R-:W-:-:S02]  /*1a20*/  IMAD.IADD R7, R37, 0x1, R46 ;  /* 0x0000000125077824 */ /* 0x000fc400078e022e */
[----:B------:R-:W-:Y:S01]  /*1a30*/  HFMA2 R8, -RZ, RZ, 0.1171875, 0 ;  /* 0x2f800000ff087431 */ /* 0x000fe200000001ff */
[----:B------:R-:W-:Y:S01]  /*1a40*/  MOV R41, 0x3e055027 ;  /* 0x3e05502700297802 */ /* 0x000fe20000000f00 */
[----:B------:R-:W-:Y:S01]  /*1a50*/  BSSY.RECONVERGENT B3, `(.L_x_17) ;  /* 0x0000038000037945 */ /* 0x000fe20003800200 */
[----:B------:R-:W-:-:S05]  /*1a60*/  I2FP.F32.U32 R7, R7 ;  /* 0x0000000700077245 */ /* 0x000fca0000201000 */
[----:B------:R-:W-:-:S05]  /*1a70*/  FFMA R7, R7, R8, 1.1641532182693481445e-10 ;  /* 0x2f00000007077423 */ /* 0x000fca0000000008 */
[----:B------:R-:W-:-:S04]  /*1a80*/  FSETP.GEU.AND P1, PT, R7, 1.175494350822287508e-38, PT ;  /* 0x008000000700780b */ /* 0x000fc80003f2e000 */
[----:B0-----:R-:W-:-:S09]  /*1a90*/  FSEL R36, RZ, -23, P1 ;  /* 0xc1b80000ff247808 */ /* 0x001fd20000800000 */
[----:B------:R-:W-:-:S04]  /*1aa0*/  @!P1 FMUL R7, R7, 8388608 ;  /* 0x4b00000007079820 */ /* 0x000fc80000400000 */
[C---:B------:R-:W-:Y:S01]  /*1ab0*/  VIADD R10, R7.reuse, 0xc0d55555 ;  /* 0xc0d55555070a7836 */ /* 0x040fe20000000000 */
[----:B------:R-:W-:-:S04]  /*1ac0*/  ISETP.GT.U32.AND P1, PT, R7, 0x7f7fffff, PT ;  /* 0x7f7fffff0700780c */ /* 0x000fc80003f24070 */
[----:B------:R-:W-:-:S05]  /*1ad0*/  LOP3.LUT R10, R10, 0xff800000, RZ, 0xc0, !PT ;  /* 0xff8000000a0a7812 */ /* 0x000fca00078ec0ff */
        /* <DEDUP_REMOVED lines=14> */
[----:B------:R-:W-:-:S03]  /*1bc0*/  IMAD.MOV.U32 R8, RZ, RZ, 0x7f800000 ;  /* 0x7f800000ff087424 */ /* 0x000fc600078e00ff */
[----:B------:R-:W-:Y:S01]  /*1bd0*/  FFMA R36, R36, 0.69314718246459960938, R47 ;  /* 0x3f31721824247823 */ /* 0x000fe2000000002f */
[C---:B------:R-:W-:Y:S01]  /*1be0*/  @P1 FFMA R36, R7.reuse, R8, +INF ;  /* 0x7f80000007241423 */ /* 0x040fe20000000008 */
[----:B------:R-:W-:Y:S02]  /*1bf0*/  FSETP.NEU.AND P1, PT, R7, RZ, PT ;  /* 0x000000ff0700720b */ /* 0x000fe40003f2d000 */
[----:B------:R-:W-:Y:S01]  /*1c00*/  MOV R47, R16 ;  /* 0x00000010002f7202 */ /* 0x000fe20000000f00 */
[----:B------:R-:W-:Y:S01]  /*1c10*/  IMAD.MOV.U32 R16, RZ, RZ, R17 ;  /* 0x000000ffff107224 */ /* 0x000fe200078e0011 */
[----:B------:R-:W-:Y:S01]  /*1c20*/  FSEL R36, -R36, +INF , P1 ;  /* 0x7f80000024247808 */ /* 0x000fe20000800100 */
[----:B------:R-:W-:Y:S01]  /*1c30*/  IMAD.MOV.U32 R17, RZ, RZ, R9 ;  /* 0x000000ffff117224 */ /* 0x000fe200078e0009 */
[----:B------:R-:W-:Y:S01]  /*1c40*/  MOV R9, R11 ;  /* 0x0000000b00097202 */ /* 0x000fe20000000f00 */
[----:B------:R-:W-:Y:S01]  /*1c50*/  IMAD.MOV.U32 R11, RZ, RZ, R37 ;  /* 0x000000ffff0b7224 */ /* 0x000fe200078e0025 */
[----:B--2---:R-:W3:Y:S02]  /*1c60*/  I2F.F64 R34, R40 ;  /* 0x0000002800227312 */ /* 0x004ee40000201c00 */
[----:B---3--:R-:W-:Y:S01]  /*1c70*/  DMUL R38, R38, R34 ;  /* 0x0000002226267228 */ /* 0x008fe20000000000 */
[----:B------:R-:W-:-:S05]  /*1c80*/  IMAD.MOV.U32 R34, RZ, RZ, 0x1 ;  /* 0x00000001ff227424 */ /* 0x000fca00078e00ff */
[----:B------:R-:W0:Y:S02]  /*1c90*/  MUFU.RCP64H R35, R39 ;  /* 0x0000002700237308 */ /* 0x000e240000001800 */
[----:B0-----:R-:W-:-:S08]  /*1ca0*/  DFMA R40, -R38, R34, 1 ;  /* 0x3ff000002628742b */ /* 0x001fd00000000122 */
[----:B------:R-:W-:-:S08]  /*1cb0*/  DFMA R40, R40, R40, R40 ;  /* 0x000000282828722b */ /* 0x000fd00000000028 */
[----:B------:R-:W-:Y:S02]  /*1cc0*/  DFMA R34, R34, R40, R34 ;  /* 0x000000282222722b */ /* 0x000fe40000000022 */
[----:B------:R-:W0:Y:S06]  /*1cd0*/  F2F.F64.F32 R40, R36 ;  /* 0x0000002400287310 */ /* 0x000e2c0000201800 */
[----:B------:R-:W-:-:S08]  /*1ce0*/  DFMA R48, -R38, R34, 1 ;  /* 0x3ff000002630742b */ /* 0x000fd00000000122 */
[----:B------:R-:W-:Y:S01]  /*1cf0*/  DFMA R48, R34, R48, R34 ;  /* 0x000000302230722b */ /* 0x000fe20000000022 */
[----:B0-----:R-:W-:-:S07]  /*1d00*/  FSETP.GEU.AND P2, PT, |R41|, 6.5827683646048100446e-37, PT ;  /* 0x036000002900780b */ /* 0x001fce0003f4e200 */
[----:B------:R-:W-:-:S08]  /*1d10*/  DMUL R34, R40, R48 ;  /* 0x0000003028227228 */ /* 0x000fd00000000000 */
[----:B------:R-:W-:-:S08]  /*1d20*/  DFMA R42, -R38, R34, R40 ;  /* 0x00000022262a722b */ /* 0x000fd00000000128 */
[----:B------:R-:W-:-:S10]  /*1d30*/  DFMA R34, R48, R42, R34 ;  /* 0x0000002a3022722b */ /* 0x000fd40000000022 */
[----:B------:R-:W-:-:S05]  /*1d40*/  FFMA R7, RZ, R39, R35 ;  /* 0x00000027ff077223 */ /* 0x000fca0000000023 */
[----:B------:R-:W-:-:S13]  /*1d50*/  FSETP.GT.AND P1, PT, |R7|, 1.469367938527859385e-39, PT ;  /* 0x001000000700780b */ /* 0x000fda0003f24200 */
[----:B-1----:R-:W-:Y:S05]  /*1d60*/  @P1 BRA P2, `(.L_x_18) ;  /* 0x0000000000181947 */ /* 0x002fea0001000000 */
[----:B------:R-:W-:Y:S01]  /*1d70*/  IMAD.MOV.U32 R34, RZ, RZ, R40 ;  /* 0x000000ffff227224 */ /* 0x000fe200078e0028 */
[----:B------:R-:W-:Y:S02]  /*1d80*/  MOV R35, R41 ;  /* 0x0000002900237202 */ /* 0x000fe40000000f00 */
[----:B------:R-:W-:-:S07]  /*1d90*/  MOV R8, 0x1db0 ;  /* 0x00001db000087802 */ /* 0x000fce0000000f00 */
[----:B------:R-:W-:Y:S05]  /*1da0*/  CALL.REL.NOINC `($__internal_0_$__cuda_sm20_div_rn_f64_full) ;  /* 0x00000004009c7944 */ /* 0x000fea0003c00000 */
[----:B------:R-:W-:Y:S02]  /*1db0*/  IMAD.MOV.U32 R34, RZ, RZ, R52 ;  /* 0x000000ffff227224 */ /* 0x000fe400078e0034 */
[----:B------:R-:W-:-:S07]  /*1dc0*/  IMAD.MOV.U32 R35, RZ, RZ, R53 ;  /* 0x000000ffff237224 */ /* 0x000fce00078e0035 */
.L_x_18:
[----:B------:R-:W-:Y:S05]  /*1dd0*/  BSYNC.RECONVERGENT B3 ;  /* 0x0000000000037941 */ /* 0x000fea0003800200 */
.L_x_17:
[----:B------:R-:W2:Y:S01]  /*1de0*/  LDG.E R8, desc[UR4][R22.64] ;  /* 0x0000000416087981 */ /* 0x000ea2000c1e1900 */
[----:B------:R-:W-:Y:S01]  /*1df0*/  DSETP.GTU.AND P1, PT, R34, R2, PT ;  /* 0x000000022200722a */ /* 0x000fe20003f2c000 */
[----:B------:R-:W-:Y:S01]  /*1e00*/  IADD3 R50, PT, PT, R50, 0x1, RZ ;  /* 0x0000000132327810 */ /* 0x000fe20007ffe0ff */
[----:B------:R-:W-:-:S12]  /*1e10*/  VIADD R7, R45, 0x1 ;  /* 0x000000012d077836 */ /* 0x000fd80000000000 */
[----:B------:R-:W-:-:S05]  /*1e20*/  @P1 IMAD.MOV R7, RZ, RZ, R45 ;  /* 0x000000ffff071224 */ /* 0x000fca00078e022d */
[----:B------:R-:W-:Y:S02]  /*1e30*/  MOV R45, R7 ;  /* 0x00000007002d7202 */ /* 0x000fe40000000f00 */
[----:B--2---:R-:W-:-:S13]  /*1e40*/  ISETP.GE.AND P2, PT, R50, R8, PT ;  /* 0x000000083200720c */ /* 0x004fda0003f46270 */
[----:B------:R-:W-:Y:S05]  /*1e50*/  @!P2 BRA `(.L_x_19) ;  /* 0xfffffff800a4a947 */ /* 0x000fea000383ffff */
[----:B------:R-:W-:Y:S05]  /*1e60*/  BSYNC.RECONVERGENT B2 ;  /* 0x0000000000027941 */ /* 0x000fea0003800200 */
.L_x_16:
[----:B------:R-:W-:Y:S05]  /*1e70*/  BSYNC.RECONVERGENT B1 ;  /* 0x0000000000017941 */ /* 0x000fea0003800200 */
.L_x_15:
[----:B------:R-:W-:Y:S01]  /*1e80*/  IMAD.IADD R3, R8, 0x1, -R45 ;  /* 0x0000000108037824 */ /* 0x000fe200078e0a2d */
[----:B------:R-:W-:Y:S01]  /*1e90*/  BSSY.RECONVERGENT B1, `(.L_x_20) ;  /* 0x000000f000017945 */ /* 0x000fe20003800200 */
[----:B------:R-:W-:-:S03]  /*1ea0*/  @!P0 IMAD.MOV.U32 R7, RZ, RZ, 0x2 ;  /* 0x00000002ff078424 */ /* 0x000fc600078e00ff */
[----:B------:R0:W-:Y:S04]  /*1eb0*/  STG.E desc[UR4][R22.64], R3 ;  /* 0x0000000316007986 */ /* 0x0001e8000c101904 */
[----:B------:R0:W-:Y:S01]  /*1ec0*/  @!P0 STG.E desc[UR4][R28.64], R7 ;  /* 0x000000071c008986 */ /* 0x0001e2000c101904 */
[----:B------:R-:W-:Y:S05]  /*1ed0*/  @!P0 BRA `(.L_x_21) ;  /* 0x0000000000288947 */ /* 0x000fea0003800000 */
[----:B------:R-:W-:-:S14]  /*1ee0*/  DSETP.GTU.AND P0, PT, R12, R14, PT ;  /* 0x0000000e0c00722a */ /* 0x000fdc0003f0c000 */
[----:B------:R-:W-:Y:S05]  /*1ef0*/  @P0 BRA `(.L_x_22) ;  /* 0x0000000000180947 */ /* 0x000fea0003800000 */
[----:B------:R-:W2:Y:S02]  /*1f00*/  LDG.E R2, desc[UR4][R28.64] ;  /* 0x000000041c027981 */ /* 0x000ea4000c1e1900 */
[----:B--2---:R-:W-:-:S13]  /*1f10*/  ISETP.NE.AND P0, PT, R2, 0x1, PT ;  /* 0x000000010200780c */ /* 0x004fda0003f05270 */
[----:B0-----:R-:W-:-:S05]  /*1f20*/  @P0 MOV R3, 0x1 ;  /* 0x0000000100030802 */ /* 0x001fca0000000f00 */
[----:B------:R1:W-:Y:S04]  /*1f30*/  @P0 STG.E desc[UR4][R28.64], R3 ;  /* 0x000000031c000986 */ /* 0x0003e8000c101904 */
[----:B------:R1:W-:Y:S01]  /*1f40*/  @!P0 STG.E desc[UR4][R28.64], RZ ;  /* 0x000000ff1c008986 */ /* 0x0003e2000c101904 */
[----:B------:R-:W-:Y:S05]  /*1f50*/  BRA `(.L_x_21) ;  /* 0x0000000000087947 */ /* 0x000fea0003800000 */
.L_x_22:
[----:B0-----:R-:W-:-:S05]  /*1f60*/  VIADD R3, R3, 0x1 ;  /* 0x0000000103037836 */ /* 0x001fca0000000000 */
[----:B------:R2:W-:Y:S02]  /*1f70*/  STG.E desc[UR4][R22.64], R3 ;  /* 0x0000000316007986 */ /* 0x0005e4000c101904 */
.L_x_21:
[----:B------:R-:W-:Y:S05]  /*1f80*/  BSYNC.RECONVERGENT B1 ;  /* 0x0000000000017941 */ /* 0x000fea0003800200 */
.L_x_20:
[----:B------:R-:W3:Y:S02]  /*1f90*/  LDG.E R2, desc[UR4][R28.64] ;  /* 0x000000041c027981 */ /* 0x000ee4000c1e1900 */
[----:B---3--:R-:W-:-:S13]  /*1fa0*/  ISETP.GT.AND P0, PT, R2, 0x1, PT ;  /* 0x000000010200780c */ /* 0x008fda0003f04270 */
[----:B------:R-:W-:Y:S05]  /*1fb0*/  @!P0 BRA `(.L_x_23) ;  /* 0xffffffe400788947 */ /* 0x000fea000383ffff */
.L_x_3:
[----:B------:R-:W-:Y:S05]  /*1fc0*/  BSYNC.RECONVERGENT B0 ;  /* 0x0000000000007941 */ /* 0x000fea0003800200 */
.L_x_2:
[----:B------:R-:W-:-:S05]  /*1fd0*/  IMAD.IADD R5, R4, 0x1, R5 ;  /* 0x0000000104057824 */ /* 0x000fca00078e0205 */
[----:B------:R-:W-:-:S13]  /*1fe0*/  ISETP.GE.AND P0, PT, R5, R0, PT ;  /* 0x000000000500720c */ /* 0x000fda0003f06270 */
[----:B------:R-:W-:Y:S05]  /*1ff0*/  @!P0 BRA `(.L_x_24) ;  /* 0xffffffe0003c8947 */ /* 0x000fea000383ffff */
[----:B------:R-:W-:Y:S05]  /*2000*/  EXIT ;  /* 0x000000000000794d */ /* 0x000fea0003800000 */
.L_x_0:
[----:B------:R-:W0:Y:S02]  /*2010*/  LDC R2, c[0x0][0x388] ;  /* 0x0000e200ff027b82 */ /* 0x000e240000000800 */
[----:B0-----:R-:W-:-:S13]  /*2020*/  ISETP.NE.AND P0, PT, R2, 0x1, PT ;  /* 0x000000010200780c */ /* 0x001fda0003f05270 */
[----:B------:R-:W-:Y:S05]  /*2030*/  @P0 EXIT ;  /* 0x000000000000094d */ /* 0x000fea0003800000 */
[----:B------:R-:W-:Y:S01]  /*2040*/  IABS R12, R3 ;  /* 0x00000003000c7213 */ /* 0x000fe20000000000 */
[----:B------:R-:W0:Y:S01]  /*2050*/  LDC R13, c[0x0][0x394] ;  /* 0x0000e500ff0d7b82 */ /* 0x000e220000000800 */
[----:B------:R-:W1:Y:S02]  /*2060*/  LDCU UR6, c[0x0][0x398] ;  /* 0x00007300ff0677ac */ /* 0x000e640008000800 */
[----:B------:R-:W2:Y:S05]  /*2070*/  I2F.RP R14, R12 ;  /* 0x0000000c000e7306 */ /* 0x000eaa0000209400 */
[----:B------:R-:W3:Y:S08]  /*2080*/  LDC.64 R2, c[0x0][0x3a8] ;  /* 0x0000ea00ff027b82 */ /* 0x000ef00000000a00 */
[----:B------:R-:W4:Y:S01]  /*2090*/  LDC.64 R6, c[0x0][0x3a0] ;  /* 0x0000e800ff067b82 */ /* 0x000f220000000a00 */
[----:B--2---:R-:W2:Y:S07]  /*20a0*/  MUFU.RCP R14, R14 ;  /* 0x0000000e000e7308 */ /* 0x004eae0000001000 */
[----:B------:R-:W0:Y:S01]  /*20b0*/  LDC.64 R8, c[0x0][0x3b8] ;  /* 0x0000ee00ff087b82 */ /* 0x000e220000000a00 */
[----:B--2---:R-:W-:-:S04]  /*20c0*/  IADD3 R10, PT, PT, R14, 0xffffffe, RZ ;  /* 0x0ffffffe0e0a7810 */ /* 0x004fc80007ffe0ff */
[----:B------:R2:W5:Y:S02]  /*20d0*/  F2I.FTZ.U32.TRUNC.NTZ R11, R10 ;  /* 0x0000000a000b7305 */ /* 0x000564000021f000 */
[----:B--2---:R-:W-:Y:S01]  /*20e0*/  MOV R10, RZ ;  /* 0x000000ff000a7202 */ /* 0x004fe20000000f00 */
[----:B-----5:R-:W-:-:S04]  /*20f0*/  IMAD.MOV R15, RZ, RZ, -R11 ;  /* 0x000000ffff0f7224 */ /* 0x020fc800078e0a0b */
[----:B------:R-:W-:-:S04]  /*2100*/  IMAD R15, R15, R12, RZ ;  /* 0x0000000c0f0f7224 */ /* 0x000fc800078e02ff */
[----:B-1-3--:R-:W-:-:S07]  /*2110*/  IMAD.HI.U32 R24, R11, R15, R10 ;  /* 0x0000000f0b187227 */ /* 0x00afce00078e000a */
.L_x_25:
[----:B0-----:R-:W-:-:S05]  /*2120*/  IMAD.WIDE R10, R5, 0x30, R8 ;  /* 0x00000030050a7825 */ /* 0x001fca00078e0208 */
[----:B------:R-:W2:Y:S04]  /*2130*/  LDG.E.64 R16, desc[UR4][R10.64] ;  /* 0x000000040a107981 */ /* 0x000ea8000c1e1b00 */
[----:B------:R-:W3:Y:S04]  /*2140*/  LDG.E.64 R14, desc[UR4][R10.64+0x10] ;  /* 0x000010040a0e7981 */ /* 0x000ee8000c1e1b00 */
[----:B------:R-:W5:Y:S01]  /*2150*/  LDG.E.64 R18, desc[UR4][R10.64+0x8] ;  /* 0x000008040a127981 */ /* 0x000f62000c1e1b00 */
[----:B------:R-:W-:Y:S02]  /*2160*/  IABS R21, R5 ;  /* 0x0000000500157213 */ /* 0x000fe40000000000 */
[----:B------:R-:W-:-:S02]  /*2170*/  IABS R22, R13 ;  /* 0x0000000d00167213 */ /* 0x000fc40000000000 */
[----:B------:R-:W-:Y:S01]  /*2180*/  ISETP.GE.AND P1, PT, R5, RZ, PT ;  /* 0x000000ff0500720c */ /* 0x000fe20003f26270 */
[----:B------:R-:W-:Y:S01]  /*2190*/  IMAD.HI.U32 R20, R24, R21, RZ ;  /* 0x0000001518147227 */ /* 0x000fe200078e00ff */
[----:B------:R-:W-:-:S03]  /*21a0*/  ISETP.NE.AND P2, PT, R13, RZ, PT ;  /* 0x000000ff0d00720c */ /* 0x000fc60003f45270 */
[----:B------:R-:W-:-:S04]  /*21b0*/  IMAD.MOV R20, RZ, RZ, -R20 ;  /* 0x000000ffff147224 */ /* 0x000fc800078e0a14 */
[----:B------:R-:W-:-:S05]  /*21c0*/  IMAD R21, R22, R20, R21 ;  /* 0x0000001416157224 */ /* 0x000fca00078e0215 */
[----:B------:R-:W-:-:S13]  /*21d0*/  ISETP.GT.U32.AND P0, PT, R12, R21, PT ;  /* 0x000000150c00720c */ /* 0x000fda0003f04070 */
[----:B------:R-:W-:-:S04]  /*21e0*/  @!P0 IADD3 R21, PT, PT, R21, -R22, RZ ;  /* 0x8000001615158210 */ /* 0x000fc80007ffe0ff */
[----:B------:R-:W-:-:S13]  /*21f0*/  ISETP.GT.U32.AND P0, PT, R12, R21, PT ;  /* 0x000000150c00720c */ /* 0x000fda0003f04070 */
[----:B------:R-:W-:-:S05]  /*2200*/  @!P0 IMAD.IADD R21, R21, 0x1, -R22 ;  /* 0x0000000115158824 */ /* 0x000fca00078e0a16 */
[----:B------:R-:W-:Y:S02]  /*2210*/  @!P1 IADD3 R21, PT, PT, -R21, RZ, RZ ;  /* 0x000000ff15159210 */ /* 0x000fe40007ffe1ff */
[----:B------:R-:W-:Y:S02]  /*2220*/  @!P2 LOP3.LUT R21, RZ, R13, RZ, 0x33, !PT ;  /* 0x0000000dff15a212 */ /* 0x000fe400078e33ff */
[----:B--2---:R-:W-:-:S04]  /*2230*/  SHF.R.U32.HI R20, RZ, 0x2, R17 ;  /* 0x00000002ff147819 */ /* 0x004fc80000011611 */
[----:B------:R-:W-:Y:S01]  /*2240*/  LOP3.LUT R20, R20, R17, RZ, 0x3c, !PT ;  /* 0x0000001114147212 */ /* 0x000fe200078e3cff */
[----:B---3--:R-:W-:Y:S01]  /*2250*/  IMAD.MOV.U32 R26, RZ, RZ, R15 ;  /* 0x000000ffff1a7224 */ /* 0x008fe200078e000f */
[----:B------:R-:W-:Y:S01]  /*2260*/  SHF.L.U32 R22, R15, 0x4, RZ ;  /* 0x000000040f167819 */ /* 0x000fe200000006ff */
[----:B-----5:R-:W-:Y:S02]  /*2270*/  IMAD.MOV.U32 R23, RZ, RZ, R18 ;  /* 0x000000ffff177224 */ /* 0x020fe400078e0012 */
[----:B------:R-:W-:-:S05]  /*2280*/  IMAD.SHL.U32 R17, R20, 0x2, RZ ;  /* 0x0000000214117824 */ /* 0x000fca00078e00ff */
[----:B------:R-:W-:Y:S02]  /*2290*/  LOP3.LUT R17, R15, R22, R17, 0x96, !PT ;  /* 0x000000160f117212 */ /* 0x000fe400078e9611 */
[----:B------:R-:W-:Y:S02]  /*22a0*/  IADD3 R22, PT, PT, R16, 0x587c5, RZ ;  /* 0x000587c510167810 */ /* 0x000fe40007ffe0ff */
[----:B------:R-:W-:Y:S01]  /*22b0*/  LOP3.LUT R27, R17, R20, RZ, 0x3c, !PT ;  /* 0x00000014111b7212 */ /* 0x000fe200078e3cff */
[----:B------:R-:W-:Y:S01]  /*22c0*/  IMAD R17, R21, UR6, RZ ;  /* 0x0000000615117c24 */ /* 0x000fe2000f8e02ff */
[----:B------:R-:W-:Y:S01]  /*22d0*/  MOV R20, R19 ;  /* 0x0000001300147202 */ /* 0x000fe20000000f00 */
[----:B------:R-:W-:Y:S01]  /*22e0*/  IMAD.MOV.U32 R21, RZ, RZ, R14 ;  /* 0x000000ffff157224 */ /* 0x000fe200078e000e */
[----:B------:R1:W-:Y:S01]  /*22f0*/  STG.E.64 desc[UR4][R10.64], R22 ;  /* 0x000000160a007986 */ /* 0x0003e2000c101b04 */
[----:B----4-:R-:W-:-:S03]  /*2300*/  IMAD.WIDE R16, R17, 0x8, R6 ;  /* 0x0000000811107825 */ /* 0x010fc600078e0206 */
[----:B------:R1:W-:Y:S04]  /*2310*/  STG.E.64 desc[UR4][R10.64+0x8], R20 ;  /* 0x000008140a007986 */ /* 0x0003e8000c101b04 */
[----:B------:R1:W-:Y:S04]  /*2320*/  STG.E.64 desc[UR4][R10.64+0x10], R26 ;  /* 0x0000101a0a007986 */ /* 0x0003e8000c101b04 */
[----:B------:R-:W2:Y:S01]  /*2330*/  LDG.E.64 R16, desc[UR4][R16.64+0x18] ;  /* 0x0000180410107981 */ /* 0x000ea2000c1e1b00 */
[----:B------:R-:W-:Y:S01]  /*2340*/  IADD3 R14, PT, PT, R27, R22, RZ ;  /* 0x000000161b0e7210 */ /* 0x000fe20007ffe0ff */
[----:B------:R-:W-:-:S03]  /*2350*/  IMAD.MOV.U32 R15, RZ, RZ, 0x2f800000 ;  /* 0x2f800000ff0f7424 */ /* 0x000fc600078e00ff */
[----:B------:R-:W-:-:S05]  /*2360*/  I2FP.F32.U32 R14, R14 ;  /* 0x0000000e000e7245 */ /* 0x000fca0000201000 */
[----:B------:R-:W-:-:S04]  /*2370*/  FFMA R18, R14, R15, 1.1641532182693481445e-10 ;  /* 0x2f0000000e127423 */ /* 0x000fc8000000000f */
[----:B------:R-:W2:Y:S02]  /*2380*/  F2F.F64.F32 R14, R18 ;  /* 0x00000012000e7310 */ /* 0x000ea40000201800 */
[----:B--2---:R-:W-:Y:S01]  /*2390*/  DSETP.GT.AND P0, PT, R16, R14, PT ;  /* 0x0000000e1000722a */ /* 0x004fe20003f04000 */
[----:B------:R-:W-:-:S04]  /*23a0*/  IMAD.WIDE R14, R5, 0x4, R2 ;  /* 0x00000004050e7825 */ /* 0x000fc800078e0202 */
[----:B------:R-:W-:-:S09]  /*23b0*/  IMAD.IADD R5, R4, 0x1, R5 ;  /* 0x0000000104057824 */ /* 0x000fd200078e0205 */
[----:B------:R-:W-:Y:S01]  /*23c0*/  @P0 MOV R19, 0x2 ;  /* 0x0000000200130802 */ /* 0x000fe20000000f00 */
[----:B------:R1:W-:Y:S04]  /*23d0*/  @!P0 STG.E desc[UR4][R14.64], RZ ;  /* 0x000000ff0e008986 */ /* 0x0003e8000c101904 */
[----:B------:R1:W-:Y:S01]  /*23e0*/  @P0 STG.E desc[UR4][R14.64], R19 ;  /* 0x000000130e000986 */ /* 0x0003e2000c101904 */
[----:B------:R-:W-:-:S13]  /*23f0*/  ISETP.GE.AND P0, PT, R5, R0, PT ;  /* 0x000000000500720c */ /* 0x000fda0003f06270 */
[----:B-1----:R-:W-:Y:S05]  /*2400*/  @!P0 BRA `(.L_x_25) ;  /* 0xfffffffc00448947 */ /* 0x002fea000383ffff */
[----:B------:R-:W-:Y:S05]  /*2410*/  EXIT ;  /* 0x000000000000794d */ /* 0x000fea0003800000 */
        .weak           $__internal_0_$__cuda_sm20_div_rn_f64_full
        .type           $__internal_0_$__cuda_sm20_div_rn_f64_full,@function
        .size           $__internal_0_$__cuda_sm20_div_rn_f64_full,(.L_x_59 - $__internal_0_$__cuda_sm20_div_rn_f64_full)
$__internal_0_$__cuda_sm20_div_rn_f64_full:
[----:B------:R-:W-:Y:S01]  /*2420*/  FSETP.GEU.AND P3, PT, |R35|, 1.469367938527859385e-39, PT ;  /* 0x001000002300780b */ /* 0x000fe20003f6e200 */
[----:B------:R-:W-:Y:S01]  /*2430*/  BSSY.RECONVERGENT B4, `(.L_x_26) ;  /* 0x0000056000047945 */ /* 0x000fe20003800200 */
[C---:B------:R-:W-:Y:S02]  /*2440*/  FSETP.GEU.AND P1, PT, |R39|.reuse, 1.469367938527859385e-39, PT ;  /* 0x001000002700780b */ /* 0x040fe40003f2e200 */
[----:B------:R-:W-:Y:S02]  /*2450*/  LOP3.LUT R36, R39, 0x800fffff, RZ, 0xc0, !PT ;  /* 0x800fffff27247812 */ /* 0x000fe400078ec0ff */
[----:B------:R-:W-:Y:S02]  /*2460*/  LOP3.LUT R7, R35, 0x7ff00000, RZ, 0xc0, !PT ;  /* 0x7ff0000023077812 */ /* 0x000fe400078ec0ff */
[----:B------:R-:W-:Y:S02]  /*2470*/  LOP3.LUT R37, R36, 0x3ff00000, RZ, 0xfc, !PT ;  /* 0x3ff0000024257812 */ /* 0x000fe400078efcff */
[----:B------:R-:W-:Y:S01]  /*2480*/  MOV R36, R38 ;  /* 0x0000002600247202 */ /* 0x000fe20000000f00 */
[----:B------:R-:W-:Y:S01]  /*2490*/  IMAD.MOV.U32 R44, RZ, RZ, R7 ;  /* 0x000000ffff2c7224 */ /* 0x000fe200078e0007 */
[C---:B------:R-:W-:Y:S01]  /*24a0*/  LOP3.LUT R49, R39.reuse, 0x7ff00000, RZ, 0xc0, !PT ;  /* 0x7ff0000027317812 */ /* 0x040fe200078ec0ff */
[----:B------:R-:W-:Y:S01]  /*24b0*/  @!P3 IMAD.MOV.U32 R42, RZ, RZ, RZ ;  /* 0x000000ffff2ab224 */ /* 0x000fe200078e00ff */
[----:B------:R-:W-:Y:S01]  /*24c0*/  @!P3 LOP3.LUT R10, R39, 0x7ff00000, RZ, 0xc0, !PT ;  /* 0x7ff00000270ab812 */ /* 0x000fe200078ec0ff */
[----:B------:R-:W-:Y:S01]  /*24d0*/  @!P1 DMUL R36, R38, 8.98846567431157953865e+307 ;  /* 0x7fe0000026249828 */ /* 0x000fe20000000000 */
[----:B------:R-:W-:-:S02]  /*24e0*/  ISETP.GE.U32.AND P2, PT, R7, R49, PT ;  /* 0x000000310700720c */ /* 0x000fc40003f46070 */
[----:B------:R-:W-:Y:S01]  /*24f0*/  @!P3 ISETP.GE.U32.AND P4, PT, R7, R10, PT ;  /* 0x0000000a0700b20c */ /* 0x000fe20003f86070 */
[----:B------:R-:W-:Y:S01]  /*2500*/  IMAD.MOV.U32 R10, RZ, RZ, 0x1ca00000 ;  /* 0x1ca00000ff0a7424 */ /* 0x000fe200078e00ff */
[----:B------:R-:W-:Y:S01]  /*2510*/  MOV R52, 0x1 ;  /* 0x0000000100347802 */ /* 0x000fe20000000f00 */
[----:B------:R-:W0:Y:S03]  /*2520*/  MUFU.RCP64H R53, R37 ;  /* 0x0000002500357308 */ /* 0x000e260000001800 */
[C---:B------:R-:W-:Y:S02]  /*2530*/  @!P3 SEL R43, R10.reuse, 0x63400000, !P4 ;  /* 0x634000000a2bb807 */ /* 0x040fe40006000000 */
[----:B------:R-:W-:Y:S02]  /*2540*/  SEL R41, R10, 0x63400000, !P2 ;  /* 0x634000000a297807 */ /* 0x000fe40005000000 */
[----:B------:R-:W-:-:S02]  /*2550*/  @!P3 LOP3.LUT R40, R43, 0x80000000, R35, 0xf8, !PT ;  /* 0x800000002b28b812 */ /* 0x000fc400078ef823 */
[----:B------:R-:W-:Y:S02]  /*2560*/  LOP3.LUT R41, R41, 0x800fffff, R35, 0xf8, !PT ;  /* 0x800fffff29297812 */ /* 0x000fe400078ef823 */
[----:B------:R-:W-:Y:S02]  /*2570*/  @!P3 LOP3.LUT R43, R40, 0x100000, RZ, 0xfc, !PT ;  /* 0x00100000282bb812 */ /* 0x000fe400078efcff */
[----:B------:R-:W-:Y:S02]  /*2580*/  MOV R40, R34 ;  /* 0x0000002200287202 */ /* 0x000fe40000000f00 */
[----:B------:R-:W-:-:S04]  /*2590*/  @!P1 LOP3.LUT R49, R37, 0x7ff00000, RZ, 0xc0, !PT ;  /* 0x7ff0000025319812 */ /* 0x000fc800078ec0ff */
[----:B------:R-:W-:Y:S02]  /*25a0*/  @!P3 DFMA R40, R40, 2, -R42 ;  /* 0x400000002828b82b */ /* 0x000fe4000000082a */
[----:B0-----:R-:W-:-:S08]  /*25b0*/  DFMA R42, R52, -R36, 1 ;  /* 0x3ff00000342a742b */ /* 0x001fd00000000824 */
[----:B------:R-:W-:Y:S01]  /*25c0*/  DFMA R42, R42, R42, R42 ;  /* 0x0000002a2a2a722b */ /* 0x000fe2000000002a */
[----:B------:R-:W-:-:S04]  /*25d0*/  @!P3 LOP3.LUT R44, R41, 0x7ff00000, RZ, 0xc0, !PT ;  /* 0x7ff00000292cb812 */ /* 0x000fc800078ec0ff */
[----:B------:R-:W-:-:S03]  /*25e0*/  IADD3 R48, PT, PT, R44, -0x1, RZ ;  /* 0xffffffff2c307810 */ /* 0x000fc60007ffe0ff */
[----:B------:R-:W-:Y:S01]  /*25f0*/  DFMA R52, R52, R42, R52 ;  /* 0x0000002a3434722b */ /* 0x000fe20000000034 */
[----:B------:R-:W-:Y:S01]  /*2600*/  ISETP.GT.U32.AND P1, PT, R48, 0x7feffffe, PT ;  /* 0x7feffffe3000780c */ /* 0x000fe20003f24070 */
[----:B------:R-:W-:-:S05]  /*2610*/  VIADD R48, R49, 0xffffffff ;  /* 0xffffffff31307836 */ /* 0x000fca0000000000 */
[----:B------:R-:W-:Y:S01]  /*2620*/  ISETP.GT.U32.OR P1, PT, R48, 0x7feffffe, P1 ;  /* 0x7feffffe3000780c */ /* 0x000fe20000f24470 */
[----:B------:R-:W-:-:S08]  /*2630*/  DFMA R54, R52, -R36, 1 ;  /* 0x3ff000003436742b */ /* 0x000fd00000000824 */
[----:B------:R-:W-:-:S08]  /*2640*/  DFMA R54, R52, R54, R52 ;  /* 0x000000363436722b */ /* 0x000fd00000000034 */
[----:B------:R-:W-:-:S08]  /*2650*/  DMUL R52, R54, R40 ;  /* 0x0000002836347228 */ /* 0x000fd00000000000 */
[----:B------:R-:W-:-:S08]  /*2660*/  DFMA R42, R52, -R36, R40 ;  /* 0x80000024342a722b */ /* 0x000fd00000000028 */
[----:B------:R-:W-:Y:S01]  /*2670*/  DFMA R42, R54, R42, R52 ;  /* 0x0000002a362a722b */ /* 0x000fe20000000034 */
[----:B------:R-:W-:Y:S10]  /*2680*/  @P1 BRA `(.L_x_27) ;  /* 0x00000000006c1947 */ /* 0x000ff40003800000 */
[----:B------:R-:W-:-:S04]  /*2690*/  LOP3.LUT R44, R39, 0x7ff00000, RZ, 0xc0, !PT ;  /* 0x7ff00000272c7812 */ /* 0x000fc800078ec0ff */
[CC--:B------:R-:W-:Y:S02]  /*26a0*/  VIADDMNMX R34, R7.reuse, -R44.reuse, 0xb9600000, !PT ;  /* 0xb960000007227446 */ /* 0x0c0fe4000780092c */
[----:B------:R-:W-:Y:S02]  /*26b0*/  ISETP.GE.U32.AND P1, PT, R7, R44, PT ;  /* 0x0000002c0700720c */ /* 0x000fe40003f26070 */
[----:B------:R-:W-:Y:S02]  /*26c0*/  VIMNMX R7, PT, PT, R34, 0x46a00000, PT ;  /* 0x46a0000022077848 */ /* 0x000fe40003fe0100 */
[----:B------:R-:W-:Y:S02]  /*26d0*/  SEL R10, R10, 0x63400000, !P1 ;  /* 0x634000000a0a7807 */ /* 0x000fe40004800000 */
[----:B------:R-:W-:Y:S02]  /*26e0*/  MOV R34, RZ ;  /* 0x000000ff00227202 */ /* 0x000fe40000000f00 */
[----:B------:R-:W-:-:S05]  /*26f0*/  IADD3 R7, PT, PT, -R10, R7, RZ ;  /* 0x000000070a077210 */ /* 0x000fca0007ffe1ff */
[----:B------:R-:W-:-:S06]  /*2700*/  VIADD R35, R7, 0x7fe00000 ;  /* 0x7fe0000007237836 */ /* 0x000fcc0000000000 */
[----:B------:R-:W-:-:S10]  /*2710*/  DMUL R52, R42, R34 ;  /* 0x000000222a347228 */ /* 0x000fd40000000000 */
[----:B------:R-:W-:-:S13]  /*2720*/  FSETP.GTU.AND P1, PT, |R53|, 1.469367938527859385e-39, PT ;  /* 0x001000003500780b */ /* 0x000fda0003f2c200 */
[----:B------:R-:W-:Y:S05]  /*2730*/  @P1 BRA `(.L_x_28) ;  /* 0x0000000000941947 */ /* 0x000fea0003800000 */
[----:B------:R-:W-:-:S06]  /*2740*/  DFMA R36, R42, -R36, R40 ;  /* 0x800000242a24722b */ /* 0x000fcc0000000028 */
[----:B------:R-:W-:-:S04]  /*2750*/  IMAD.MOV.U32 R36, RZ, RZ, RZ ;  /* 0x000000ffff247224 */ /* 0x000fc800078e00ff */
[C---:B------:R-:W-:Y:S02]  /*2760*/  FSETP.NEU.AND P1, PT, R37.reuse, RZ, PT ;  /* 0x000000ff2500720b */ /* 0x040fe40003f2d000 */
[----:B------:R-:W-:-:S04]  /*2770*/  LOP3.LUT R39, R37, 0x80000000, R39, 0x48, !PT ;  /* 0x8000000025277812 */ /* 0x000fc800078e4827 */
[----:B------:R-:W-:-:S07]  /*2780*/  LOP3.LUT R37, R39, R35, RZ, 0xfc, !PT ;  /* 0x0000002327257212 */ /* 0x000fce00078efcff */
[----:B------:R-:W-:Y:S05]  /*2790*/  @!P1 BRA `(.L_x_28) ;  /* 0x00000000007c9947 */ /* 0x000fea0003800000 */
[C---:B------:R-:W-:Y:S01]  /*27a0*/  IADD3 R35, PT, PT, -R7.reuse, RZ, RZ ;  /* 0x000000ff07237210 */ /* 0x040fe20007ffe1ff */
[----:B------:R-:W-:Y:S01]  /*27b0*/  IMAD.MOV.U32 R34, RZ, RZ, RZ ;  /* 0x000000ffff227224 */ /* 0x000fe200078e00ff */
[----:B------:R-:W-:Y:S01]  /*27c0*/  DMUL.RP R36, R42, R36 ;  /* 0x000000242a247228 */ /* 0x000fe20000008000 */
[----:B------:R-:W-:-:S04]  /*27d0*/  IADD3 R7, PT, PT, -R7, -0x43300000, RZ ;  /* 0xbcd0000007077810 */ /* 0x000fc80007ffe1ff */
[----:B------:R-:W-:-:S05]  /*27e0*/  DFMA R34, R52, -R34, R42 ;  /* 0x800000223422722b */ /* 0x000fca000000002a */
[----:B------:R-:W-:-:S05]  /*27f0*/  LOP3.LUT R39, R37, R39, RZ, 0x3c, !PT ;  /* 0x0000002725277212 */ /* 0x000fca00078e3cff */
[----:B------:R-:W-:-:S04]  /*2800*/  FSETP.NEU.AND P1, PT, |R35|, R7, PT ;  /* 0x000000072300720b */ /* 0x000fc80003f2d200 */
[----:B------:R-:W-:Y:S02]  /*2810*/  FSEL R52, R36, R52, !P1 ;  /* 0x0000003424347208 */ /* 0x000fe40004800000 */
[----:B------:R-:W-:Y:S01]  /*2820*/  FSEL R53, R39, R53, !P1 ;  /* 0x0000003527357208 */ /* 0x000fe20004800000 */
[----:B------:R-:W-:Y:S06]  /*2830*/  BRA `(.L_x_28) ;  /* 0x0000000000547947 */ /* 0x000fec0003800000 */
.L_x_27:
[----:B------:R-:W-:-:S14]  /*2840*/  DSETP.NAN.AND P1, PT, R34, R34, PT ;  /* 0x000000222200722a */ /* 0x000fdc0003f28000 */
[----:B------:R-:W-:Y:S05]  /*2850*/  @P1 BRA `(.L_x_29) ;  /* 0x0000000000441947 */ /* 0x000fea0003800000 */
[----:B------:R-:W-:-:S14]  /*2860*/  DSETP.NAN.AND P1, PT, R38, R38, PT ;  /* 0x000000262600722a */ /* 0x000fdc0003f28000 */
[----:B------:R-:W-:Y:S05]  /*2870*/  @P1 BRA `(.L_x_30) ;  /* 0x0000000000301947 */ /* 0x000fea0003800000 */
[----:B------:R-:W-:Y:S01]  /*2880*/  ISETP.NE.AND P1, PT, R44, R49, PT ;  /* 0x000000312c00720c */ /* 0x000fe20003f25270 */
[----:B------:R-:W-:Y:S01]  /*2890*/  IMAD.MOV.U32 R53, RZ, RZ, -0x80000 ;  /* 0xfff80000ff357424 */ /* 0x000fe200078e00ff */
[----:B------:R-:W-:-:S11]  /*28a0*/  MOV R52, 0x0 ;  /* 0x0000000000347802 */ /* 0x000fd60000000f00 */
[----:B------:R-:W-:Y:S05]  /*28b0*/  @!P1 BRA `(.L_x_28) ;  /* 0x0000000000349947 */ /* 0x000fea0003800000 */
[----:B------:R-:W-:Y:S02]  /*28c0*/  ISETP.NE.AND P1, PT, R44, 0x7ff00000, PT ;  /* 0x7ff000002c00780c */ /* 0x000fe40003f25270 */
[----:B------:R-:W-:Y:S02]  /*28d0*/  LOP3.LUT R53, R35, 0x80000000, R39, 0x48, !PT ;  /* 0x8000000023357812 */ /* 0x000fe400078e4827 */
[----:B------:R-:W-:-:S13]  /*28e0*/  ISETP.EQ.OR P1, PT, R49, RZ, !P1 ;  /* 0x000000ff3100720c */ /* 0x000fda0004f22670 */
[----:B------:R-:W-:Y:S02]  /*28f0*/  @P1 LOP3.LUT R7, R53, 0x7ff00000, RZ, 0xfc, !PT ;  /* 0x7ff0000035071812 */ /* 0x000fe400078efcff */
[----:B------:R-:W-:Y:S01]  /*2900*/  @!P1 MOV R52, RZ ;  /* 0x000000ff00349202 */ /* 0x000fe20000000f00 */
[----:B------:R-:W-:Y:S01]  /*2910*/  @P1 IMAD.MOV.U32 R52, RZ, RZ, RZ ;  /* 0x000000ffff341224 */ /* 0x000fe200078e00ff */
[----:B------:R-:W-:Y:S01]  /*2920*/  @P1 MOV R53, R7 ;  /* 0x0000000700351202 */ /* 0x000fe20000000f00 */
[----:B------:R-:W-:Y:S06]  /*2930*/  BRA `(.L_x_28) ;  /* 0x0000000000147947 */ /* 0x000fec0003800000 */
.L_x_30:
[----:B------:R-:W-:Y:S01]  /*2940*/  LOP3.LUT R53, R39, 0x80000, RZ, 0xfc, !PT ;  /* 0x0008000027357812 */ /* 0x000fe200078efcff */
[----:B------:R-:W-:Y:S01]  /*2950*/  IMAD.MOV.U32 R52, RZ, RZ, R38 ;  /* 0x000000ffff347224 */ /* 0x000fe200078e0026 */
[----:B------:R-:W-:Y:S06]  /*2960*/  BRA `(.L_x_28) ;  /* 0x0000000000087947 */ /* 0x000fec0003800000 */
.L_x_29:
[----:B------:R-:W-:Y:S02]  /*2970*/  LOP3.LUT R53, R35, 0x80000, RZ, 0xfc, !PT ;  /* 0x0008000023357812 */ /* 0x000fe400078efcff */
[----:B------:R-:W-:-:S07]  /*2980*/  MOV R52, R34 ;  /* 0x0000002200347202 */ /* 0x000fce0000000f00 */
.L_x_28:
[----:B------:R-:W-:Y:S05]  /*2990*/  BSYNC.RECONVERGENT B4 ;  /* 0x0000000000047941 */ /* 0x000fea0003800200 */
.L_x_26:
[----:B------:R-:W-:Y:S02]  /*29a0*/  HFMA2 R35, -RZ, RZ, 0, 0 ;  /* 0x00000000ff237431 */ /* 0x000fe400000001ff */
[----:B------:R-:W-:-:S04]  /*29b0*/  IMAD.MOV.U32 R34, RZ, RZ, R8 ;  /* 0x000000ffff227224 */ /* 0x000fc800078e0008 */
[----:B------:R-:W-:Y:S05]  /*29c0*/  RET.REL.NODEC R34 `(_Z8simulatediiiiiPdPiS0_P17curandStateXORWOW) ;  /* 0xffffffd4228c7950 */ /* 0x000fea0003c3ffff */
.L_x_31:
[----:B------:R-:W-:-:S00]  /*29d0*/  BRA `(.L_x_31) ;  /* 0xfffffffc00fc7947 */ /* 0x000fc0000383ffff */
[----:B------:R-:W-:-:S00]  /*29e0*/  NOP ;  /* 0x0000000000007918 */ /* 0x000fc00000000000 */
        /* <DEDUP_REMOVED lines=9> */
.L_x_59:


//--------------------- .text._Z6dividePiiiS_S_iP17curandStateXORWOW --------------------------
	.section	.text._Z6dividePiiiS_S_iP17curandStateXORWOW,"ax",@progbits
	.align	128
        .global         _Z6dividePiiiS_S_iP17curandStateXORWOW
        .type           _Z6dividePiiiS_S_iP17curandStateXORWOW,@function
        .size           _Z6dividePiiiS_S_iP17curandStateXORWOW,(.L_x_61 - _Z6dividePiiiS_S_iP17curandStateXORWOW)
        .other          _Z6dividePiiiS_S_iP17curandStateXORWOW,@"STO_CUDA_ENTRY STV_DEFAULT"
_Z6dividePiiiS_S_iP17curandStateXORWOW:
.text._Z6dividePiiiS_S_iP17curandStateXORWOW:
        /* <DEDUP_REMOVED lines=11> */
[----:B------:R-:W-:Y:S01]  /*00b0*/  ISETP.GT.AND P0, PT, R18, RZ, PT ;  /* 0x000000ff1200720c */ /* 0x000fe20003f04270 */
[----:B------:R-:W0:-:S12]  /*00c0*/  LDCU.64 UR4, c[0x0][0x358] ;  /* 0x00006b00ff0477ac */ /* 0x000e180008000a00 */
[----:B------:R-:W-:Y:S05]  /*00d0*/  @P0 BRA `(.L_x_32) ;  /* 0x0000000c00140947 */ /* 0x000fea0003800000 */
.L_x_38:
[----:B0123--:R-:W1:Y:S01]  /*00e0*/  LDC R8, c[0x0][0x38c] ;  /* 0x0000e300ff087b82 */ /* 0x00fe620000000800 */
[----:B------:R-:W-:Y:S01]  /*00f0*/  IABS R7, R17 ;  /* 0x0000001100077213 */ /* 0x000fe20000000000 */
[----:B------:R-:W2:Y:S01]  /*0100*/  LDCU UR6, c[0x0][0x3a0] ;  /* 0x00007400ff0677ac */ /* 0x000ea20008000800 */
[----:B------:R-:W-:Y:S02]  /*0110*/  ISETP.GE.AND P2, PT, R17, RZ, PT ;  /* 0x000000ff1100720c */ /* 0x000fe40003f46270 */
[----:B-1----:R-:W-:-:S04]  /*0120*/  IABS R6, R8 ;  /* 0x0000000800067213 */ /* 0x002fc80000000000 */
[----:B------:R-:W1:Y:S08]  /*0130*/  I2F.RP R4, R6 ;  /* 0x0000000600047306 */ /* 0x000e700000209400 */
[----:B-1----:R-:W1:Y:S02]  /*0140*/  MUFU.RCP R4, R4 ;  /* 0x0000000400047308 */ /* 0x002e640000001000 */
[----:B-1----:R-:W-:-:S06]  /*0150*/  VIADD R2, R4, 0xffffffe ;  /* 0x0ffffffe04027836 */ /* 0x002fcc0000000000 */
[----:B------:R1:W3:Y:S02]  /*0160*/  F2I.FTZ.U32.TRUNC.NTZ R3, R2 ;  /* 0x0000000200037305 */ /* 0x0002e4000021f000 */
[----:B-1----:R-:W-:Y:S02]  /*0170*/  IMAD.MOV.U32 R2, RZ, RZ, RZ ;  /* 0x000000ffff027224 */ /* 0x002fe400078e00ff */
[----:B---3--:R-:W-:-:S04]  /*0180*/  IMAD.MOV R5, RZ, RZ, -R3 ;  /* 0x000000ffff057224 */ /* 0x008fc800078e0a03 */
[----:B------:R-:W-:-:S04]  /*0190*/  IMAD R5, R5, R6, RZ ;  /* 0x0000000605057224 */ /* 0x000fc800078e02ff */
[----:B------:R-:W-:-:S04]  /*01a0*/  IMAD.HI.U32 R3, R3, R5, R2 ;  /* 0x0000000503037227 */ /* 0x000fc800078e0002 */
[----:B------:R-:W-:-:S04]  /*01b0*/  IMAD.MOV.U32 R5, RZ, RZ, R7 ;  /* 0x000000ffff057224 */ /* 0x000fc800078e0007 */
[----:B------:R-:W-:-:S05]  /*01c0*/  IMAD.HI.U32 R3, R3, R5, RZ ;  /* 0x0000000503037227 */ /* 0x000fca00078e00ff */
[----:B------:R-:W-:-:S05]  /*01d0*/  IADD3 R3, PT, PT, -R3, RZ, RZ ;  /* 0x000000ff03037210 */ /* 0x000fca0007ffe1ff */
[C---:B------:R-:W-:Y:S02]  /*01e0*/  IMAD R3, R6.reuse, R3, R5 ;  /* 0x0000000306037224 */ /* 0x040fe400078e0205 */
[----:B------:R-:W1:Y:S03]  /*01f0*/  LDC.64 R4, c[0x0][0x390] ;  /* 0x0000e400ff047b82 */ /* 0x000e660000000a00 */
[----:B------:R-:W-:-:S13]  /*0200*/  ISETP.GT.U32.AND P0, PT, R6, R3, PT ;  /* 0x000000030600720c */ /* 0x000fda0003f04070 */
[----:B------:R-:W-:Y:S01]  /*0210*/  @!P0 IMAD.IADD R3, R3, 0x1, -R6 ;  /* 0x0000000103038824 */ /* 0x000fe200078e0a06 */
[----:B------:R-:W-:-:S04]  /*0220*/  ISETP.NE.AND P0, PT, R8, RZ, PT ;  /* 0x000000ff0800720c */ /* 0x000fc80003f05270 */
[----:B------:R-:W-:-:S13]  /*0230*/  ISETP.GT.U32.AND P1, PT, R6, R3, PT ;  /* 0x000000030600720c */ /* 0x000fda0003f24070 */
[----:B------:R-:W-:-:S04]  /*0240*/  @!P1 IMAD.IADD R3, R3, 0x1, -R6 ;  /* 0x0000000103039824 */ /* 0x000fc800078e0a06 */
[----:B------:R-:W-:Y:S01]  /*0250*/  @!P2 IMAD.MOV R3, RZ, RZ, -R3 ;  /* 0x000000ffff03a224 */ /* 0x000fe200078e0a03 */
[----:B------:R-:W-:-:S05]  /*0260*/  @!P0 LOP3.LUT R3, RZ, R8, RZ, 0x33, !PT ;  /* 0x00000008ff038212 */ /* 0x000fca00078e33ff */
[----:B------:R-:W-:-:S04]  /*0270*/  IMAD.IADD R3, R3, 0x1, -R8 ;  /* 0x0000000103037824 */ /* 0x000fc800078e0a08 */
[----:B--2---:R-:W-:-:S04]  /*0280*/  IMAD R3, R0, UR6, R3 ;  /* 0x0000000600037c24 */ /* 0x004fc8000f8e0203 */
[----:B-1----:R-:W-:-:S05]  /*0290*/  IMAD.WIDE R4, R3, 0x4, R4 ;  /* 0x0000000403047825 */ /* 0x002fca00078e0204 */
[----:B0-----:R-:W2:Y:S01]  /*02a0*/  LDG.E R6, desc[UR4][R4.64] ;  /* 0x0000000404067981 */ /* 0x001ea2000c1e1900 */
[----:B------:R-:W-:Y:S01]  /*02b0*/  IMAD.WIDE R2, R0, 0x4, R4 ;  /* 0x0000000400027825 */ /* 0x000fe200078e0204 */
[----:B------:R-:W-:Y:S04]  /*02c0*/  BSSY.RECONVERGENT B0, `(.L_x_33) ;  /* 0x00000a2000007945 */ /* 0x000fe80003800200 */
[----:B------:R0:W-:Y:S01]  /*02d0*/  STG.E desc[UR4][R2.64], RZ ;  /* 0x000000ff02007986 */ /* 0x0001e2000c101904 */
[----:B--2---:R-:W-:-:S13]  /*02e0*/  ISETP.GE.AND P0, PT, R6, 0x1, PT ;  /* 0x000000010600780c */ /* 0x004fda0003f06270 */
[----:B0-----:R-:W-:Y:S05]  /*02f0*/  @!P0 BRA `(.L_x_34) ;  /* 0x0000000800788947 */ /* 0x001fea0003800000 */
[----:B------:R-:W0:Y:S01]  /*0300*/  LDC.64 R4, c[0x0][0x3a8] ;  /* 0x0000ea00ff047b82 */ /* 0x000e220000000a00 */
[C---:B------:R-:W-:Y:S01]  /*0310*/  ISETP.GE.U32.AND P0, PT, R6.reuse, 0x4, PT ;  /* 0x000000040600780c */ /* 0x040fe20003f06070 */
[----:B------:R-:W-:Y:S01]  /*0320*/  BSSY.RECONVERGENT B1, `(.L_x_35) ;  /* 0x000005a000017945 */ /* 0x000fe20003800200 */
[----:B------:R-:W-:-:S04]  /*0330*/  LOP3.LUT R14, R6, 0x3, RZ, 0xc0, !PT ;  /* 0x00000003060e7812 */ /* 0x000fc800078ec0ff */
[----:B------:R-:W-:Y:S01]  /*0340*/  ISETP.NE.AND P1, PT, R14, RZ, PT ;  /* 0x000000ff0e00720c */ /* 0x000fe20003f25270 */
[----:B0-----:R-:W-:-:S06]  /*0350*/  IMAD.WIDE R4, R17, 0x30, R4 ;  /* 0x0000003011047825 */ /* 0x001fcc00078e0204 */
[----:B------:R-:W-:Y:S06]  /*0360*/  @!P0 BRA `(.L_x_36) ;  /* 0x0000000400548947 */ /* 0x000fec0003800000 */
[----:B------:R-:W-:Y:S01]  /*0370*/  HFMA2 R7, -RZ, RZ, 0, 0 ;  /* 0x00000000ff077431 */ /* 0x000fe200000001ff */
[----:B------:R-:W-:-:S07]  /*0380*/  LOP3.LUT R6, R6, 0x7ffffffc, RZ, 0xc0, !PT ;  /* 0x7ffffffc06067812 */ /* 0x000fce00078ec0ff */
.L_x_37:
[----:B-1----:R-:W2:Y:S04]  /*0390*/  LDG.E.64 R12, desc[UR4][R4.64] ;  /* 0x00000004040c7981 */ /* 0x002ea8000c1e1b00 */
[----:B------:R-:W3:Y:S04]  /*03a0*/  LDG.E.64 R8, desc[UR4][R4.64+0x10] ;  /* 0x0000100404087981 */ /* 0x000ee8000c1e1b00 */
[----:B------:R-:W4:Y:S01]  /*03b0*/  LDG.E.64 R10, desc[UR4][R4.64+0x8] ;  /* 0x00000804040a7981 */ /* 0x000f22000c1e1b00 */
[----:B--2---:R-:W-:-:S04]  /*03c0*/  SHF.R.U32.HI R18, RZ, 0x2, R13 ;  /* 0x00000002ff127819 */ /* 0x004fc8000001160d */
[----:B------:R-:W-:Y:S01]  /*03d0*/  LOP3.LUT R13, R18, R13, RZ, 0x3c, !PT ;  /* 0x0000000d120d7212 */ /* 0x000fe200078e3cff */
[----:B---3--:R-:W-:Y:S02]  /*03e0*/  IMAD.SHL.U32 R18, R9, 0x10, RZ ;  /* 0x0000001009127824 */ /* 0x008fe400078e00ff */
[----:B------:R-:W-:Y:S01]  /*03f0*/  IMAD.MOV.U32 R23, RZ, RZ, R8 ;  /* 0x000000ffff177224 */ /* 0x000fe200078e0008 */
[----:B----4-:R-:W-:Y:S01]  /*0400*/  MOV R22, R11 ;  /* 0x0000000b00167202 */ /* 0x010fe20000000f00 */
[----:B------:R-:W-:Y:S02]  /*0410*/  IMAD.SHL.U32 R15, R13, 0x2, RZ ;  /* 0x000000020d0f7824 */ /* 0x000fe400078e00ff */
[----:B------:R-:W-:Y:S02]  /*0420*/  IMAD.MOV.U32 R19, RZ, RZ, R10 ;  /* 0x000000ffff137224 */ /* 0x000fe400078e000a */
[----:B------:R-:W-:Y:S01]  /*0430*/  IMAD.MOV.U32 R24, RZ, RZ, R9 ;  /* 0x000000ffff187224 */ /* 0x000fe200078e0009 */
[----:B------:R-:W-:Y:S01]  /*0440*/  LOP3.LUT R20, R9, R18, R15, 0x96, !PT ;  /* 0x0000001209147212 */ /* 0x000fe200078e960f */
[----:B------:R-:W-:Y:S01]  /*0450*/  VIADD R18, R12, 0x587c5 ;  /* 0x000587c50c127836 */ /* 0x000fe20000000000 */
[----:B------:R-:W-:Y:S02]  /*0460*/  STG.E.64 desc[UR4][R4.64+0x8], R22 ;  /* 0x0000081604007986 */ /* 0x000fe4000c101b04 */
[----:B------:R-:W-:-:S02]  /*0470*/  LOP3.LUT R25, R20, R13, RZ, 0x3c, !PT ;  /* 0x0000000d14197212 */ /* 0x000fc400078e3cff */
[----:B------:R0:W-:Y:S04]  /*0480*/  STG.E.64 desc[UR4][R4.64], R18 ;  /* 0x0000001204007986 */ /* 0x0001e8000c101b04 */
[----:B------:R1:W-:Y:S04]  /*0490*/  STG.E.64 desc[UR4][R4.64+0x10], R24 ;  /* 0x0000101804007986 */ /* 0x0003e8000c101b04 */
[----:B------:R-:W2:Y:S02]  /*04a0*/  LDG.E R8, desc[UR4][R2.64] ;  /* 0x0000000402087981 */ /* 0x000ea4000c1e1900 */
[----:B--2---:R-:W-:-:S05]  /*04b0*/  VIADD R15, R8, 0x1 ;  /* 0x00000001080f7836 */ /* 0x004fca0000000000 */
[----:B------:R2:W-:Y:S04]  /*04c0*/  STG.E desc[UR4][R2.64], R15 ;  /* 0x0000000f02007986 */ /* 0x0005e8000c101904 */
[----:B------:R-:W3:Y:S04]  /*04d0*/  LDG.E.64 R12, desc[UR4][R4.64] ;  /* 0x00000004040c7981 */ /* 0x000ee8000c1e1b00 */
[----:B------:R-:W0:Y:S04]  /*04e0*/  LDG.E.64 R8, desc[UR4][R4.64+0x10] ;  /* 0x0000100404087981 */ /* 0x000e28000c1e1b00 */
[----:B------:R-:W4:Y:S01]  /*04f0*/  LDG.E.64 R10, desc[UR4][R4.64+0x8] ;  /* 0x00000804040a7981 */ /* 0x000f22000c1e1b00 */
[----:B---3--:R-:W-:-:S04]  /*0500*/  SHF.R.U32.HI R20, RZ, 0x2, R13 ;  /* 0x00000002ff147819 */ /* 0x008fc8000001160d */
[----:B------:R-:W-:Y:S01]  /*0510*/  LOP3.LUT R20, R20, R13, RZ, 0x3c, !PT ;  /* 0x0000000d14147212 */ /* 0x000fe200078e3cff */
[C---:B0-----:R-:W-:Y:S01]  /*0520*/  IMAD.SHL.U32 R18, R9.reuse, 0x10, RZ ;  /* 0x0000001009127824 */ /* 0x041fe200078e00ff */
[----:B-1----:R-:W-:Y:S01]  /*0530*/  MOV R24, R9 ;  /* 0x0000000900187202 */ /* 0x002fe20000000f00 */
[----:B------:R-:W-:Y:S01]  /*0540*/  IMAD.MOV.U32 R23, RZ, RZ, R8 ;  /* 0x000000ffff177224 */ /* 0x000fe200078e0008 */
[----:B------:R-:W-:Y:S01]  /*0550*/  SHF.L.U32 R13, R20, 0x1, RZ ;  /* 0x00000001140d7819 */ /* 0x000fe200000006ff */
[----:B----4-:R-:W-:Y:S02]  /*0560*/  IMAD.MOV.U32 R19, RZ, RZ, R10 ;  /* 0x000000ffff137224 */ /* 0x010fe400078e000a */
[----:B------:R-:W-:Y:S01]  /*0570*/  IMAD.MOV.U32 R22, RZ, RZ, R11 ;  /* 0x000000ffff167224 */ /* 0x000fe200078e000b */
[----:B------:R-:W-:Y:S01]  /*0580*/  LOP3.LUT R13, R9, R18, R13, 0x96, !PT ;  /* 0x00000012090d7212 */ /* 0x000fe200078e960d */
[----:B------:R-:W-:-:S03]  /*0590*/  VIADD R18, R12, 0x587c5 ;  /* 0x000587c50c127836 */ /* 0x000fc60000000000 */
[----:B------:R-:W-:Y:S01]  /*05a0*/  LOP3.LUT R25, R13, R20, RZ, 0x3c, !PT ;  /* 0x000000140d197212 */ /* 0x000fe200078e3cff */
[----:B------:R-:W-:Y:S04]  /*05b0*/  STG.E.64 desc[UR4][R4.64+0x8], R22 ;  /* 0x0000081604007986 */ /* 0x000fe8000c101b04 */
        /* <DEDUP_REMOVED lines=10> */
[C---:B0-----:R-:W-:Y:S02]  /*0660*/  IMAD.SHL.U32 R18, R9.reuse, 0x10, RZ ;  /* 0x0000001009127824 */ /* 0x041fe400078e00ff */
[----:B------:R-:W-:Y:S01]  /*0670*/  IMAD.MOV.U32 R23, RZ, RZ, R8 ;  /* 0x000000ffff177224 */ /* 0x000fe200078e0008 */
[----:B----4-:R-:W-:Y:S01]  /*0680*/  MOV R19, R10 ;  /* 0x0000000a00137202 */ /* 0x010fe20000000f00 */
[----:B------:R-:W-:Y:S02]  /*0690*/  IMAD.SHL.U32 R13, R20, 0x2, RZ ;  /* 0x00000002140d7824 */ /* 0x000fe400078e00ff */
[----:B------:R-:W-:Y:S02]  /*06a0*/  IMAD.MOV.U32 R22, RZ, RZ, R11 ;  /* 0x000000ffff167224 */ /* 0x000fe400078e000b */
[----:B-1----:R-:W-:Y:S01]  /*06b0*/  IMAD.MOV.U32 R24, RZ, RZ, R9 ;  /* 0x000000ffff187224 */ /* 0x002fe200078e0009 */
        /* <DEDUP_REMOVED lines=9> */
[----:B------:R-:W2:Y:S04]  /*0750*/  LDG.E.64 R12, desc[UR4][R4.64] ;  /* 0x00000004040c7981 */ /* 0x000ea8000c1e1b00 */
[----:B------:R-:W0:Y:S04]  /*0760*/  LDG.E.64 R8, desc[UR4][R4.64+0x10] ;  /* 0x0000100404087981 */ /* 0x000e28000c1e1b00 */
[----:B------:R-:W3:Y:S01]  /*0770*/  LDG.E.64 R10, desc[UR4][R4.64+0x8] ;  /* 0x00000804040a7981 */ /* 0x000ee2000c1e1b00 */
[----:B--2---:R-:W-:Y:S01]  /*0780*/  SHF.R.U32.HI R20, RZ, 0x2, R13 ;  /* 0x00000002ff147819 */ /* 0x004fe2000001160d */
[----:B------:R-:W-:-:S03]  /*0790*/  VIADD R12, R12, 0x587c5 ;  /* 0x000587c50c0c7836 */ /* 0x000fc60000000000 */
[----:B------:R-:W-:Y:S02]  /*07a0*/  LOP3.LUT R20, R20, R13, RZ, 0x3c, !PT ;  /* 0x0000000d14147212 */ /* 0x000fe400078e3cff */
[----:B0-----:R-:W-:-:S03]  /*07b0*/  SHF.L.U32 R18, R9, 0x4, RZ ;  /* 0x0000000409127819 */ /* 0x001fc600000006ff */
[----:B------:R-:W-:-:S05]  /*07c0*/  IMAD.SHL.U32 R13, R20, 0x2, RZ ;  /* 0x00000002140d7824 */ /* 0x000fca00078e00ff */
[----:B------:R-:W-:Y:S01]  /*07d0*/  LOP3.LUT R19, R9, R18, R13, 0x96, !PT ;  /* 0x0000001209137212 */ /* 0x000fe200078e960d */
[----:B---3--:R-:W-:Y:S02]  /*07e0*/  IMAD.MOV.U32 R13, RZ, RZ, R10 ;  /* 0x000000ffff0d7224 */ /* 0x008fe400078e000a */
[----:B------:R-:W-:Y:S01]  /*07f0*/  IMAD.MOV.U32 R10, RZ, RZ, R11 ;  /* 0x000000ffff0a7224 */ /* 0x000fe200078e000b */
[----:B------:R-:W-:Y:S01]  /*0800*/  LOP3.LUT R19, R19, R20, RZ, 0x3c, !PT ;  /* 0x0000001413137212 */ /* 0x000fe200078e3cff */
[----:B------:R-:W-:Y:S01]  /*0810*/  IMAD.MOV.U32 R18, RZ, RZ, R9 ;  /* 0x000000ffff127224 */ /* 0x000fe200078e0009 */
[----:B------:R-:W-:Y:S01]  /*0820*/  MOV R11, R8 ;  /* 0x00000008000b7202 */ /* 0x000fe20000000f00 */
[----:B------:R1:W-:Y:S04]  /*0830*/  STG.E.64 desc[UR4][R4.64], R12 ;  /* 0x0000000c04007986 */ /* 0x0003e8000c101b04 */
[----:B------:R1:W-:Y:S04]  /*0840*/  STG.E.64 desc[UR4][R4.64+0x8], R10 ;  /* 0x0000080a04007986 */ /* 0x0003e8000c101b04 */
[----:B------:R1:W-:Y:S04]  /*0850*/  STG.E.64 desc[UR4][R4.64+0x10], R18 ;  /* 0x0000101204007986 */ /* 0x0003e8000c101b04 */
[----:B------:R-:W2:Y:S01]  /*0860*/  LDG.E R8, desc[UR4][R2.64] ;  /* 0x0000000402087981 */ /* 0x000ea2000c1e1900 */
[----:B------:R-:W-:-:S05]  /*0870*/  VIADD R7, R7, 0x4 ;  /* 0x0000000407077836 */ /* 0x000fca0000000000 */
[----:B------:R-:W-:Y:S01]  /*0880*/  ISETP.NE.AND P0, PT, R7, R6, PT ;  /* 0x000000060700720c */ /* 0x000fe20003f05270 */
[----:B--2---:R-:W-:-:S05]  /*0890*/  VIADD R9, R8, 0x1 ;  /* 0x0000000108097836 */ /* 0x004fca0000000000 */
[----:B------:R1:W-:Y:S07]  /*08a0*/  STG.E desc[UR4][R2.64], R9 ;  /* 0x0000000902007986 */ /* 0x0003ee000c101904 */
[----:B------:R-:W-:Y:S05]  /*08b0*/  @P0 BRA `(.L_x_37) ;  /* 0xfffffff800b40947 */ /* 0x000fea000383ffff */
.L_x_36:
[----:B------:R-:W-:Y:S05]  /*08c0*/  BSYNC.RECONVERGENT B1 ;  /* 0x0000000000017941 */ /* 0x000fea0003800200 */
.L_x_35:
[----:B------:R-:W-:Y:S05]  /*08d0*/  @!P1 BRA `(.L_x_34) ;  /* 0x0000000400009947 */ /* 0x000fea0003800000 */
[----:B-1----:R-:W2:Y:S04]  /*08e0*/  LDG.E.64 R10, desc[UR4][R4.64] ;  /* 0x00000004040a7981 */ /* 0x002ea8000c1e1b00 */
[----:B------:R-:W3:Y:S04]  /*08f0*/  LDG.E.64 R6, desc[UR4][R4.64+0x10] ;  /* 0x0000100404067981 */ /* 0x000ee8000c1e1b00 */
[----:B------:R-:W4:Y:S01]  /*0900*/  LDG.E.64 R8, desc[UR4][R4.64+0x8] ;  /* 0x0000080404087981 */ /* 0x000f22000c1e1b00 */
[----:B--2---:R-:W-:-:S04]  /*0910*/  SHF.R.U32.HI R12, RZ, 0x2, R11 ;  /* 0x00000002ff0c7819 */ /* 0x004fc8000001160b */
[----:B------:R-:W-:Y:S01]  /*0920*/  LOP3.LUT R12, R12, R11, RZ, 0x3c, !PT ;  /* 0x0000000b0c0c7212 */ /* 0x000fe200078e3cff */
[----:B---3--:R-:W-:-:S03]  /*0930*/  IMAD.SHL.U32 R18, R7, 0x10, RZ ;  /* 0x0000001007127824 */ /* 0x008fc600078e00ff */
[----:B------:R-:W-:Y:S01]  /*0940*/  SHF.L.U32 R11, R12, 0x1, RZ ;  /* 0x000000010c0b7819 */ /* 0x000fe200000006ff */
[----:B----4-:R-:W-:Y:S02]  /*0950*/  IMAD.MOV.U32 R19, RZ, RZ, R8 ;  /* 0x000000ffff137224 */ /* 0x010fe400078e0008 */
[----:B------:R-:W-:Y:S01]  /*0960*/  IMAD.MOV.U32 R8, RZ, RZ, R9 ;  /* 0x000000ffff087224 */ /* 0x000fe200078e0009 */
[----:B------:R-:W-:Y:S01]  /*0970*/  LOP3.LUT R11, R7, R18, R11, 0x96, !PT ;  /* 0x00000012070b7212 */ /* 0x000fe200078e960b */
[----:B------:R-:W-:Y:S01]  /*0980*/  VIADD R18, R10, 0x587c5 ;  /* 0x000587c50a127836 */ /* 0x000fe20000000000 */
[----:B------:R-:W-:Y:S01]  /*0990*/  MOV R10, R7 ;  /* 0x00000007000a7202 */ /* 0x000fe20000000f00 */
[----:B------:R-:W-:Y:S01]  /*09a0*/  IMAD.MOV.U32 R9, RZ, RZ, R6 ;  /* 0x000000ffff097224 */ /* 0x000fe200078e0006 */
[----:B------:R-:W-:Y:S02]  /*09b0*/  LOP3.LUT R11, R11, R12, RZ, 0x3c, !PT ;  /* 0x0000000c0b0b7212 */ /* 0x000fe400078e3cff */
[----:B------:R0:W-:Y:S04]  /*09c0*/  STG.E.64 desc[UR4][R4.64], R18 ;  /* 0x0000001204007986 */ /* 0x0001e8000c101b04 */
[----:B------:R0:W-:Y:S04]  /*09d0*/  STG.E.64 desc[UR4][R4.64+0x8], R8 ;  /* 0x0000080804007986 */ /* 0x0001e8000c101b04 */
[----:B------:R0:W-:Y:S04]  /*09e0*/  STG.E.64 desc[UR4][R4.64+0x10], R10 ;  /* 0x0000100a04007986 */ /* 0x0001e8000c101b04 */
[----:B------:R-:W2:Y:S01]  /*09f0*/  LDG.E R6, desc[UR4][R2.64] ;  /* 0x0000000402067981 */ /* 0x000ea2000c1e1900 */
[----:B------:R-:W-:Y:S01]  /*0a00*/  ISETP.NE.AND P0, PT, R14, 0x1, PT ;  /* 0x000000010e00780c */ /* 0x000fe20003f05270 */
[----:B--2---:R-:W-:-:S05]  /*0a10*/  VIADD R7, R6, 0x1 ;  /* 0x0000000106077836 */ /* 0x004fca0000000000 */
[----:B------:R0:W-:Y:S07]  /*0a20*/  STG.E desc[UR4][R2.64], R7 ;  /* 0x0000000702007986 */ /* 0x0001ee000c101904 */
[----:B------:R-:W-:Y:S05]  /*0a30*/  @!P0 BRA `(.L_x_34) ;  /* 0x0000000000a88947 */ /* 0x000fea0003800000 */
[----:B0-----:R-:W2:Y:S04]  /*0a40*/  LDG.E.64 R10, desc[UR4][R4.64] ;  /* 0x00000004040a7981 */ /* 0x001ea8000c1e1b00 */
[----:B------:R-:W3:Y:S04]  /*0a50*/  LDG.E.64 R6, desc[UR4][R4.64+0x10] ;  /* 0x0000100404067981 */ /* 0x000ee8000c1e1b00 */
[----:B------:R-:W4:Y:S01]  /*0a60*/  LDG.E.64 R8, desc[UR4][R4.64+0x8] ;  /* 0x0000080404087981 */ /* 0x000f22000c1e1b00 */
[----:B--2---:R-:W-:-:S04]  /*0a70*/  SHF.R.U32.HI R12, RZ, 0x2, R11 ;  /* 0x00000002ff0c7819 */ /* 0x004fc8000001160b */
[----:B------:R-:W-:Y:S01]  /*0a80*/  LOP3.LUT R12, R12, R11, RZ, 0x3c, !PT ;  /* 0x0000000b0c0c7212 */ /* 0x000fe200078e3cff */
[----:B---3--:R-:W-:Y:S01]  /*0a90*/  IMAD.SHL.U32 R18, R7, 0x10, RZ ;  /* 0x0000001007127824 */ /* 0x008fe200078e00ff */
[----:B----4-:R-:W-:-:S03]  /*0aa0*/  MOV R19, R8 ;  /* 0x0000000800137202 */ /* 0x010fc60000000f00 */
[----:B------:R-:W-:Y:S02]  /*0ab0*/  IMAD.SHL.U32 R11, R12, 0x2, RZ ;  /* 0x000000020c0b7824 */ /* 0x000fe400078e00ff */
[----:B------:R-:W-:Y:S02]  /*0ac0*/  IMAD.MOV.U32 R8, RZ, RZ, R9 ;  /* 0x000000ffff087224 */ /* 0x000fe400078e0009 */
[----:B------:R-:W-:Y:S01]  /*0ad0*/  IMAD.MOV.U32 R9, RZ, RZ, R6 ;  /* 0x000000ffff097224 */ /* 0x000fe200078e0006 */
[----:B------:R-:W-:Y:S01]  /*0ae0*/  LOP3.LUT R11, R7, R18, R11, 0x96, !PT ;  /* 0x00000012070b7212 */ /* 0x000fe200078e960b */
[----:B------:R-:W-:Y:S02]  /*0af0*/  VIADD R18, R10, 0x587c5 ;  /* 0x000587c50a127836 */ /* 0x000fe40000000000 */
[----:B------:R-:W-:Y:S01]  /*0b00*/  IMAD.MOV.U32 R10, RZ, RZ, R7 ;  /* 0x000000ffff0a7224 */ /* 0x000fe200078e0007 */
[----:B------:R-:W-:Y:S01]  /*0b10*/  LOP3.LUT R11, R11, R12, RZ, 0x3c, !PT ;  /* 0x0000000c0b0b7212 */ /* 0x000fe200078e3cff */
[----:B------:R2:W-:Y:S04]  /*0b20*/  STG.E.64 desc[UR4][R4.64+0x8], R8 ;  /* 0x0000080804007986 */ /* 0x0005e8000c101b04 */
[----:B------:R2:W-:Y:S04]  /*0b30*/  STG.E.64 desc[UR4][R4.64], R18 ;  /* 0x0000001204007986 */ /* 0x0005e8000c101b04 */
[----:B------:R2:W-:Y:S04]  /*0b40*/  STG.E.64 desc[UR4][R4.64+0x10], R10 ;  /* 0x0000100a04007986 */ /* 0x0005e8000c101b04 */
[----:B------:R-:W3:Y:S01]  /*0b50*/  LDG.E R6, desc[UR4][R2.64] ;  /* 0x0000000402067981 */ /* 0x000ee2000c1e1900 */
[----:B------:R-:W-:Y:S01]  /*0b60*/  ISETP.NE.AND P0, PT, R14, 0x2, PT ;  /* 0x000000020e00780c */ /* 0x000fe20003f05270 */
[----:B---3--:R-:W-:-:S05]  /*0b70*/  VIADD R7, R6, 0x1 ;  /* 0x0000000106077836 */ /* 0x008fca0000000000 */
[----:B------:R2:W-:Y:S07]  /*0b80*/  STG.E desc[UR4][R2.64], R7 ;  /* 0x0000000702007986 */ /* 0x0005ee000c101904 */
[----:B------:R-:W-:Y:S05]  /*0b90*/  @!P0 BRA `(.L_x_34) ;  /* 0x0000000000508947 */ /* 0x000fea0003800000 */
[----:B--2---:R-:W2:Y:S04]  /*0ba0*/  LDG.E.64 R10, desc[UR4][R4.64] ;  /* 0x00000004040a7981 */ /* 0x004ea8000c1e1b00 */
[----:B------:R-:W3:Y:S04]  /*0bb0*/  LDG.E.64 R6, desc[UR4][R4.64+0x10] ;  /* 0x0000100404067981 */ /* 0x000ee8000c1e1b00 */
[----:B------:R-:W4:Y:S01]  /*0bc0*/  LDG.E.64 R8, desc[UR4][R4.64+0x8] ;  /* 0x0000080404087981 */ /* 0x000f22000c1e1b00 */
[----:B--2---:R-:W-:-:S04]  /*0bd0*/  SHF.R.U32.HI R12, RZ, 0x2, R11 ;  /* 0x00000002ff0c7819 */ /* 0x004fc8000001160b */
[----:B------:R-:W-:Y:S02]  /*0be0*/  LOP3.LUT R12, R12, R11, RZ, 0x3c, !PT ;  /* 0x0000000b0c0c7212 */ /* 0x000fe400078e3cff */
[C---:B---3--:R-:W-:Y:S01]  /*0bf0*/  SHF.L.U32 R14, R7.reuse, 0x4, RZ ;  /* 0x00000004070e7819 */ /* 0x048fe200000006ff */
[----:B----4-:R-:W-:Y:S02]  /*0c00*/  IMAD.MOV.U32 R15, RZ, RZ, R8 ;  /* 0x000000ffff0f7224 */ /* 0x010fe400078e0008 */
[----:B------:R-:W-:Y:S02]  /*0c10*/  IMAD.SHL.U32 R11, R12, 0x2, RZ ;  /* 0x000000020c0b7824 */ /* 0x000fe400078e00ff */
[----:B------:R-:W-:Y:S01]  /*0c20*/  IMAD.MOV.U32 R8, RZ, RZ, R9 ;  /* 0x000000ffff087224 */ /* 0x000fe200078e0009 */
[----:B------:R-:W-:Y:S02]  /*0c30*/  MOV R9, R6 ;  /* 0x0000000600097202 */ /* 0x000fe40000000f00 */
[----:B------:R-:W-:Y:S01]  /*0c40*/  LOP3.LUT R11, R7, R14, R11, 0x96, !PT ;  /* 0x0000000e070b7212 */ /* 0x000fe200078e960b */
[----:B------:R-:W-:-:S02]  /*0c50*/  VIADD R14, R10, 0x587c5 ;  /* 0x000587c50a0e7836 */ /* 0x000fc40000000000 */
[----:B------:R-:W-:Y:S01]  /*0c60*/  IMAD.MOV.U32 R10, RZ, RZ, R7 ;  /* 0x000000ffff0a7224 */ /* 0x000fe200078e0007 */
[----:B------:R-:W-:Y:S01]  /*0c70*/  LOP3.LUT R11, R11, R12, RZ, 0x3c, !PT ;  /* 0x0000000c0b0b7212 */ /* 0x000fe200078e3cff */
[----:B------:R3:W-:Y:S04]  /*0c80*/  STG.E.64 desc[UR4][R4.64+0x8], R8 ;  /* 0x0000080804007986 */ /* 0x0007e8000c101b04 */
[----:B------:R3:W-:Y:S04]  /*0c90*/  STG.E.64 desc[UR4][R4.64], R14 ;  /* 0x0000000e04007986 */ /* 0x0007e8000c101b04 */
[----:B------:R3:W-:Y:S04]  /*0ca0*/  STG.E.64 desc[UR4][R4.64+0x10], R10 ;  /* 0x0000100a04007986 */ /* 0x0007e8000c101b04 */
[----:B------:R-:W2:Y:S02]  /*0cb0*/  LDG.E R6, desc[UR4][R2.64] ;  /* 0x0000000402067981 */ /* 0x000ea4000c1e1900 */
[----:B--2---:R-:W-:-:S05]  /*0cc0*/  VIADD R7, R6, 0x1 ;  /* 0x0000000106077836 */ /* 0x004fca0000000000 */
[----:B------:R3:W-:Y:S02]  /*0cd0*/  STG.E desc[UR4][R2.64], R7 ;  /* 0x0000000702007986 */ /* 0x0007e4000c101904 */
.L_x_34:
[----:B------:R-:W-:Y:S05]  /*0ce0*/  BSYNC.RECONVERGENT B0 ;  /* 0x0000000000007941 */ /* 0x000fea0003800200 */
.L_x_33:
[----:B------:R-:W-:-:S05]  /*0cf0*/  IMAD.IADD R17, R16, 0x1, R17 ;  /* 0x0000000110117824 */ /* 0x000fca00078e0211 */
[----:B------:R-:W-:-:S13]  /*0d00*/  ISETP.GE.AND P0, PT, R17, R0, PT ;  /* 0x000000001100720c */ /* 0x000fda0003f06270 */
[----:B------:R-:W-:Y:S05]  /*0d10*/  @!P0 BRA `(.L_x_38) ;  /* 0xfffffff000f08947 */ /* 0x000fea000383ffff */
[----:B------:R-:W-:Y:S05]  /*0d20*/  EXIT ;  /* 0x000000000000794d */ /* 0x000fea0003800000 */
.L_x_32:
[----:B------:R-:W-:Y:S01]  /*0d30*/  LEA.HI R18, R18, R18, RZ, 0x1 ;  /* 0x0000001212127211 */ /* 0x000fe200078f08ff */
[----:B------:R-:W1:Y:S03]  /*0d40*/  LDCU UR6, c[0x0][0x388] ;  /* 0x00007100ff0677ac */ /* 0x000e660008000800 */
[----:B------:R-:W-:-:S07]  /*0d50*/  SHF.R.S32.HI R18, RZ, 0x1, R18 ;  /* 0x00000001ff127819 */ /* 0x000fce0000011412 */
.L_x_48:
[----:B0123--:R-:W0:Y:S08]  /*0d60*/  LDC.64 R2, c[0x0][0x380] ;  /* 0x0000e000ff027b82 */ /* 0x00fe300000000a00 */
[----:B------:R-:W2:Y:S01]  /*0d70*/  LDC R8, c[0x0][0x38c] ;  /* 0x0000e300ff087b82 */ /* 0x000ea20000000800 */
[----:B0-----:R0:W3:Y:S01]  /*0d80*/  LDG.E R6, desc[UR4][R2.64] ;  /* 0x0000000402067981 */ /* 0x0010e2000c1e1900 */
[----:B------:R-:W-:Y:S01]  /*0d90*/  IMAD.MOV.U32 R4, RZ, RZ, RZ ;  /* 0x000000ffff047224 */ /* 0x000fe200078e00ff */
[----:B------:R-:W-:Y:S01]  /*0da0*/  BSSY.RECONVERGENT B0, `(.L_x_39) ;  /* 0x000002b000007945 */ /* 0x000fe20003800200 */
[----:B--2---:R-:W-:-:S02]  /*0db0*/  IABS R10, R8 ;  /* 0x00000008000a7213 */ /* 0x004fc40000000000 */
[----:B0-----:R-:W-:Y:S02]  /*0dc0*/  IABS R3, R17 ;  /* 0x0000001100037213 */ /* 0x001fe40000000000 */
[----:B------:R-:W0:Y:S08]  /*0dd0*/  I2F.RP R7, R10 ;  /* 0x0000000a00077306 */ /* 0x000e300000209400 */
[----:B0-----:R-:W0:Y:S02]  /*0de0*/  MUFU.RCP R7, R7 ;  /* 0x0000000700077308 */ /* 0x001e240000001000 */
[----:B0-----:R-:W-:-:S06]  /*0df0*/  VIADD R5, R7, 0xffffffe ;  /* 0x0ffffffe07057836 */ /* 0x001fcc0000000000 */
[----:B------:R-:W0:Y:S02]  /*0e00*/  F2I.FTZ.U32.TRUNC.NTZ R5, R5 ;  /* 0x0000000500057305 */ /* 0x000e24000021f000 */
[----:B0-----:R-:W-:-:S05]  /*0e10*/  IADD3 R9, PT, PT, RZ, -R5, RZ ;  /* 0x80000005ff097210 */ /* 0x001fca0007ffe0ff */
[----:B------:R-:W-:-:S04]  /*0e20*/  IMAD R9, R9, R10, RZ ;  /* 0x0000000a09097224 */ /* 0x000fc800078e02ff */
[----:B------:R-:W-:-:S04]  /*0e30*/  IMAD.HI.U32 R2, R5, R9, R4 ;  /* 0x0000000905027227 */ /* 0x000fc800078e0004 */
[----:B------:R-:W-:Y:S02]  /*0e40*/  IMAD.MOV.U32 R9, RZ, RZ, RZ ;  /* 0x000000ffff097224 */ /* 0x000fe400078e00ff */
[----:B------:R-:W-:-:S04]  /*0e50*/  IMAD.HI.U32 R2, R2, R3, RZ ;  /* 0x0000000302027227 */ /* 0x000fc800078e00ff */
[----:B------:R-:W-:-:S04]  /*0e60*/  IMAD.MOV R4, RZ, RZ, -R2 ;  /* 0x000000ffff047224 */ /* 0x000fc800078e0a02 */
[----:B------:R-:W-:-:S05]  /*0e70*/  IMAD R3, R10, R4, R3 ;  /* 0x000000040a037224 */ /* 0x000fca00078e0203 */
[----:B------:R-:W-:-:S13]  /*0e80*/  ISETP.GT.U32.AND P2, PT, R10, R3, PT ;  /* 0x000000030a00720c */ /* 0x000fda0003f44070 */
[----:B------:R-:W-:Y:S02]  /*0e90*/  @!P2 IMAD.IADD R3, R3, 0x1, -R10 ;  /* 0x000000010303a824 */ /* 0x000fe400078e0a0a */
[----:B------:R-:W-:Y:S01]  /*0ea0*/  @!P2 VIADD R2, R2, 0x1 ;  /* 0x000000010202a836 */ /* 0x000fe20000000000 */
[----:B------:R-:W-:Y:S02]  /*0eb0*/  ISETP.NE.AND P2, PT, R8, RZ, PT ;  /* 0x000000ff0800720c */ /* 0x000fe40003f45270 */
[----:B------:R-:W-:Y:S02]  /*0ec0*/  ISETP.GE.U32.AND P1, PT, R3, R10, PT ;  /* 0x0000000a0300720c */ /* 0x000fe40003f26070 */
[----:B------:R-:W-:-:S04]  /*0ed0*/  LOP3.LUT R3, R17, R8, RZ, 0x3c, !PT ;  /* 0x0000000811037212 */ /* 0x000fc800078e3cff */
[----:B------:R-:W-:-:S07]  /*0ee0*/  ISETP.GE.AND P0, PT, R3, RZ, PT ;  /* 0x000000ff0300720c */ /* 0x000fce0003f06270 */
[----:B------:R-:W-:-:S05]  /*0ef0*/  @P1 IADD3 R2, PT, PT, R2, 0x1, RZ ;  /* 0x0000000102021810 */ /* 0x000fca0007ffe0ff */
[----:B------:R-:W-:-:S04]  /*0f00*/  IMAD.MOV.U32 R11, RZ, RZ, R2 ;  /* 0x000000ffff0b7224 */ /* 0x000fc800078e0002 */
[----:B------:R-:W-:Y:S01]  /*0f10*/  @!P0 IMAD.MOV R11, RZ, RZ, -R11 ;  /* 0x000000ffff0b8224 */ /* 0x000fe200078e0a0b */
[----:B------:R-:W-:-:S04]  /*0f20*/  @!P2 LOP3.LUT R11, RZ, R8, RZ, 0x33, !PT ;  /* 0x00000008ff0ba212 */ /* 0x000fc800078e33ff */
[----:B---3--:R-:W-:-:S13]  /*0f30*/  ISETP.NE.AND P0, PT, R6, R11, PT ;  /* 0x0000000b0600720c */ /* 0x008fda0003f05270 */
[----:B------:R-:W-:Y:S05]  /*0f40*/  @!P0 BRA `(.L_x_40) ;  /* 0x0000000000248947 */ /* 0x000fea0003800000 */
[----:B------:R-:W0:Y:S02]  /*0f50*/  LDC.64 R2, c[0x0][0x380] ;  /* 0x0000e000ff027b82 */ /* 0x000e240000000a00 */
.L_x_42:
[----:B------:R-:W-:Y:S01]  /*0f60*/  VIADD R9, R9, 0x1 ;  /* 0x0000000109097836 */ /* 0x000fe20000000000 */
[----:B------:R-:W-:-:S04]  /*0f70*/  MOV R4, 0xffffffff ;  /* 0xffffffff00047802 */ /* 0x000fc80000000f00 */
[----:B-1----:R-:W-:-:S13]  /*0f80*/  ISETP.NE.AND P0, PT, R9, UR6, PT ;  /* 0x0000000609007c0c */ /* 0x002fda000bf05270 */
[----:B------:R-:W-:Y:S05]  /*0f90*/  @!P0 BRA `(.L_x_41) ;  /* 0x00000000002c8947 */ /* 0x000fea0003800000 */
[----:B0-----:R-:W-:-:S06]  /*0fa0*/  IMAD.WIDE.U32 R6, R9, 0x4, R2 ;  /* 0x0000000409067825 */ /* 0x001fcc00078e0002 */
[----:B------:R-:W2:Y:S02]  /*0fb0*/  LDG.E R6, desc[UR4][R6.64] ;  /* 0x0000000406067981 */ /* 0x000ea4000c1e1900 */
[----:B--2---:R-:W-:-:S13]  /*0fc0*/  ISETP.NE.AND P0, PT, R6, R11, PT ;  /* 0x0000000b0600720c */ /* 0x004fda0003f05270 */
[----:B------:R-:W-:Y:S05]  /*0fd0*/  @P0 BRA `(.L_x_42) ;  /* 0xfffffffc00e00947 */ /* 0x000fea000383ffff */
.L_x_40:
[----:B------:R-:W-:-:S13]  /*0fe0*/  ISETP.GE.AND P0, PT, R9, R18, PT ;  /* 0x000000120900720c */ /* 0x000fda0003f06270 */
[----:B-1----:R-:W-:Y:S05]  /*0ff0*/  @P0 EXIT ;  /* 0x000000000000094d */ /* 0x002fea0003800000 */
[----:B------:R-:W0:Y:S01]  /*1000*/  LDC.64 R4, c[0x0][0x380] ;  /* 0x0000e000ff047b82 */ /* 0x000e220000000a00 */
[----:B------:R-:W-:-:S04]  /*1010*/  IMAD.IADD R9, R9, 0x1, R18 ;  /* 0x0000000109097824 */ /* 0x000fc800078e0212 */
[----:B0-----:R-:W-:-:S06]  /*1020*/  IMAD.WIDE.U32 R4, R9, 0x4, R4 ;  /* 0x0000000409047825 */ /* 0x001fcc00078e0004 */
[----:B------:R1:W5:Y:S01]  /*1030*/  LDG.E R4, desc[UR4][R4.64] ;  /* 0x0000000404047981 */ /* 0x000362000c1e1900 */
[----:B------:R-:W-:-:S07]  /*1040*/  IMAD.MOV.U32 R6, RZ, RZ, R11 ;  /* 0x000000ffff067224 */ /* 0x000fce00078e000b */
.L_x_41:
[----:B------:R-:W-:Y:S05]  /*1050*/  BSYNC.RECONVERGENT B0 ;  /* 0x0000000000007941 */ /* 0x000fea0003800200 */
.L_x_39:
[----:B-1----:R-:W1:Y:S01]  /*1060*/  LDC R5, c[0x0][0x38c] ;  /* 0x0000e300ff057b82 */ /* 0x002e620000000800 */
[----:B------:R-:W-:-:S07]  /*1070*/  ISETP.GE.AND P1, PT, R17, RZ, PT ;  /* 0x000000ff1100720c */ /* 0x000fce0003f26270 */
[----:B------:R-:W2:Y:S08]  /*1080*/  LDC R15, c[0x0][0x3a0] ;  /* 0x0000e800ff0f7b82 */ /* 0x000eb00000000800 */
[----:B------:R-:W3:Y:S01]  /*1090*/  LDC.64 R12, c[0x0][0x390] ;  /* 0x0000e400ff0c7b82 */ /* 0x000ee20000000a00 */
[----:B-1----:R-:W-:Y:S02]  /*10a0*/  IABS R7, R5 ;  /* 0x0000000500077213 */ /* 0x002fe40000000000 */
[----:B------:R-:W-:-:S02]  /*10b0*/  ISETP.NE.AND P2, PT, R5, RZ, PT ;  /* 0x000000ff0500720c */ /* 0x000fc40003f45270 */
[----:B------:R-:W1:Y:S08]  /*10c0*/  I2F.RP R8, R7 ;  /* 0x0000000700087306 */ /* 0x000e700000209400 */
[----:B-1----:R-:W0:Y:S02]  /*10d0*/  MUFU.RCP R8, R8 ;  /* 0x0000000800087308 */ /* 0x002e240000001000 */
[----:B0-----:R-:W-:-:S06]  /*10e0*/  VIADD R2, R8, 0xffffffe ;  /* 0x0ffffffe08027836 */ /* 0x001fcc0000000000 */
[----:B------:R0:W1:Y:S02]  /*10f0*/  F2I.FTZ.U32.TRUNC.NTZ R3, R2 ;  /* 0x0000000200037305 */ /* 0x000064000021f000 */
[----:B0-----:R-:W-:Y:S02]  /*1100*/  HFMA2 R2, -RZ, RZ, 0, 0 ;  /* 0x00000000ff027431 */ /* 0x001fe400000001ff */
[----:B-1----:R-:W-:-:S04]  /*1110*/  IMAD.MOV R10, RZ, RZ, -R3 ;  /* 0x000000ffff0a7224 */ /* 0x002fc800078e0a03 */
[----:B------:R-:W-:Y:S01]  /*1120*/  IMAD R9, R10, R7, RZ ;  /* 0x000000070a097224 */ /* 0x000fe200078e02ff */
[----:B------:R-:W-:-:S03]  /*1130*/  IABS R10, R17 ;  /* 0x00000011000a7213 */ /* 0x000fc60000000000 */
[----:B------:R-:W-:Y:S02]  /*1140*/  IMAD.HI.U32 R9, R3, R9, R2 ;  /* 0x0000000903097227 */ /* 0x000fe400078e0002 */
[----:B------:R-:W0:Y:S04]  /*1150*/  LDC.64 R2, c[0x0][0x398] ;  /* 0x0000e600ff027b82 */ /* 0x000e280000000a00 */
[----:B------:R-:W-:-:S04]  /*1160*/  IMAD.HI.U32 R9, R9, R10, RZ ;  /* 0x0000000a09097227 */ /* 0x000fc800078e00ff */
[----:B------:R-:W-:-:S04]  /*1170*/  IMAD.MOV R9, RZ, RZ, -R9 ;  /* 0x000000ffff097224 */ /* 0x000fc800078e0a09 */
[----:B------:R-:W-:-:S05]  /*1180*/  IMAD R8, R7, R9, R10 ;  /* 0x0000000907087224 */ /* 0x000fca00078e020a */
[----:B------:R-:W-:-:S13]  /*1190*/  ISETP.GT.U32.AND P0, PT, R7, R8, PT ;  /* 0x000000080700720c */ /* 0x000fda0003f04070 */
[----:B------:R-:W-:-:S05]  /*11a0*/  @!P0 IMAD.IADD R8, R8, 0x1, -R7 ;  /* 0x0000000108088824 */ /* 0x000fca00078e0a07 */
[----:B------:R-:W-:-:S13]  /*11b0*/  ISETP.GT.U32.AND P0, PT, R7, R8, PT ;  /* 0x000000080700720c */ /* 0x000fda0003f04070 */
[----:B------:R-:W-:-:S04]  /*11c0*/  @!P0 IMAD.IADD R8, R8, 0x1, -R7 ;  /* 0x0000000108088824 */ /* 0x000fc800078e0a07 */
[----:B------:R-:W-:Y:S01]  /*11d0*/  @!P1 IMAD.MOV R8, RZ, RZ, -R8 ;  /* 0x000000ffff089224 */ /* 0x000fe200078e0a08 */
[----:B------:R-:W-:-:S05]  /*11e0*/  @!P2 LOP3.LUT R8, RZ, R5, RZ, 0x33, !PT ;  /* 0x00000005ff08a212 */ /* 0x000fca00078e33ff */
[----:B------:R-:W-:-:S04]  /*11f0*/  IMAD R9, R6, R5, R8 ;  /* 0x0000000506097224 */ /* 0x000fc800078e0208 */
[----:B0-----:R-:W-:-:S06]  /*1200*/  IMAD.WIDE R6, R9, 0x4, R2 ;  /* 0x0000000409067825 */ /* 0x001fcc00078e0202 */
[----:B------:R-:W4:Y:S01]  /*1210*/  LDG.E R7, desc[UR4][R6.64] ;  /* 0x0000000406077981 */ /* 0x000f22000c1e1900 */
[----:B-----5:R-:W-:Y:S02]  /*1220*/  IMAD R11, R4, R5, R8 ;  /* 0x00000005040b7224 */ /* 0x020fe400078e0208 */
[----:B--2---:R-:W-:Y:S02]  /*1230*/  IMAD R5, R0, R15, R9 ;  /* 0x0000000f00057224 */ /* 0x004fe400078e0209 */
[----:B------:R-:W-:-:S04]  /*1240*/  IMAD.WIDE R2, R11, 0x4, R2 ;  /* 0x000000040b027825 */ /* 0x000fc800078e0202 */
[----:B---3--:R-:W-:-:S04]  /*1250*/  IMAD.WIDE R4, R5, 0x4, R12 ;  /* 0x0000000405047825 */ /* 0x008fc800078e020c */
[C---:B------:R-:W-:Y:S01]  /*1260*/  IMAD R8, R0.reuse, R15, R0 ;  /* 0x0000000f00087224 */ /* 0x040fe200078e0200 */
[----:B----4-:R0:W-:Y:S04]  /*1270*/  STG.E desc[UR4][R2.64], R7 ;  /* 0x0000000702007986 */ /* 0x0101e8000c101904 */
[----:B------:R-:W2:Y:S01]  /*1280*/  LDG.E R20, desc[UR4][R4.64] ;  /* 0x0000000404147981 */ /* 0x000ea2000c1e1900 */
[----:B------:R-:W-:Y:S01]  /*1290*/  IADD3 R11, PT, PT, R11, R8, RZ ;  /* 0x000000080b0b7210 */ /* 0x000fe20007ffe0ff */
[----:B------:R-:W-:Y:S01]  /*12a0*/  IMAD.WIDE R22, R0, 0x4, R4 ;  /* 0x0000000400167825 */ /* 0x000fe200078e0204 */
[----:B------:R-:W-:Y:S03]  /*12b0*/  BSSY.RECONVERGENT B0, `(.L_x_43) ;  /* 0x00000d0000007945 */ /* 0x000fe60003800200 */
[----:B------:R-:W-:Y:S01]  /*12c0*/  IMAD.WIDE R12, R11, 0x4, R12 ;  /* 0x000000040b0c7825 */ /* 0x000fe200078e020c */
[----:B------:R0:W-:Y:S04]  /*12d0*/  STG.E desc[UR4][R22.64], RZ ;  /* 0x000000ff16007986 */ /* 0x0001e8000c101904 */
[----:B------:R0:W-:Y:S01]  /*12e0*/  STG.E desc[UR4][R12.64], RZ ;  /* 0x000000ff0c007986 */ /* 0x0001e2000c101904 */
[----:B--2---:R-:W-:-:S13]  /*12f0*/  ISETP.GT.AND P0, PT, R20, RZ, PT ;  /* 0x000000ff1400720c */ /* 0x004fda0003f04270 */
        /* <DEDUP_REMOVED lines=8> */
[----:B------:R-:W-:-:S05]  /*1380*/  LOP3.LUT R20, R20, 0x7ffffffc, RZ, 0xc0, !PT ;  /* 0x7ffffffc14147812 */ /* 0x000fca00078ec0ff */
[----:B------:R-:W-:-:S07]  /*1390*/  IMAD.MOV R20, RZ, RZ, -R20 ;  /* 0x000000ffff147224 */ /* 0x000fce00078e0a14 */
.L_x_47:
[----:B-1----:R-:W2:Y:S04]  /*13a0*/  LDG.E.64 R6, desc[UR4][R14.64] ;  /* 0x000000040e067981 */ /* 0x002ea8000c1e1b00 */
[----:B------:R-:W3:Y:S04]  /*13b0*/  LDG.E.64 R2, desc[UR4][R14.64+0x10] ;  /* 0x000010040e027981 */ /* 0x000ee8000c1e1b00 */
[----:B------:R-:W4:Y:S01]  /*13c0*/  LDG.E.64 R4, desc[UR4][R14.64+0x8] ;  /* 0x000008040e047981 */ /* 0x000f22000c1e1b00 */
[----:B------:R-:W-:Y:S01]  /*13d0*/  IMAD.MOV.U32 R21, RZ, RZ, 0x2f800000 ;  /* 0x2f800000ff157424 */ /* 0x000fe200078e00ff */
[----:B--2---:R-:W-:Y:S01]  /*13e0*/  SHF.R.U32.HI R8, RZ, 0x2, R7 ;  /* 0x00000002ff087819 */ /* 0x004fe20000011607 */
[----:B------:R-:W-:-:S03]  /*13f0*/  VIADD R6, R6, 0x587c5 ;  /* 0x000587c506067836 */ /* 0x000fc60000000000 */
[----:B------:R-:W-:Y:S01]  /*1400*/  LOP3.LUT R8, R8, R7, RZ, 0x3c, !PT ;  /* 0x0000000708087212 */ /* 0x000fe200078e3cff */
[----:B---3--:R-:W-:Y:S02]  /*1410*/  IMAD.SHL.U32 R10, R3, 0x10, RZ ;  /* 0x00000010030a7824 */ /* 0x008fe400078e00ff */
[----:B------:R-:W-:Y:S02]  /*1420*/  IMAD.MOV.U32 R11, RZ, RZ, R2 ;  /* 0x000000ffff0b7224 */ /* 0x000fe400078e0002 */
[----:B------:R-:W-:-:S05]  /*1430*/  IMAD.SHL.U32 R7, R8, 0x2, RZ ;  /* 0x0000000208077824 */ /* 0x000fca00078e00ff */
[----:B------:R-:W-:Y:S01]  /*1440*/  LOP3.LUT R7, R3, R10, R7, 0x96, !PT ;  /* 0x0000000a03077212 */ /* 0x000fe200078e9607 */
[----:B----4-:R-:W-:-:S03]  /*1450*/  IMAD.MOV.U32 R10, RZ, RZ, R5 ;  /* 0x000000ffff0a7224 */ /* 0x010fc600078e0005 */
[----:B------:R-:W-:Y:S02]  /*1460*/  LOP3.LUT R9, R7, R8, RZ, 0x3c, !PT ;  /* 0x0000000807097212 */ /* 0x000fe400078e3cff */
[----:B------:R-:W-:Y:S02]  /*1470*/  STG.E.64 desc[UR4][R14.64+0x8], R10 ;  /* 0x0000080a0e007986 */ /* 0x000fe4000c101b04 */
[----:B------:R-:W-:-:S04]  /*1480*/  IADD3 R7, PT, PT, R9, R6, RZ ;  /* 0x0000000609077210 */ /* 0x000fc80007ffe0ff */
[----:B------:R-:W-:Y:S01]  /*1490*/  I2FP.F32.U32 R8, R7 ;  /* 0x0000000700087245 */ /* 0x000fe20000201000 */
[----:B------:R-:W-:-:S04]  /*14a0*/  IMAD.MOV.U32 R7, RZ, RZ, R4 ;  /* 0x000000ffff077224 */ /* 0x000fc800078e0004 */
[----:B------:R-:W-:Y:S01]  /*14b0*/  FFMA R8, R8, R21, 1.1641532182693481445e-10 ;  /* 0x2f00000008087423 */ /* 0x000fe20000000015 */
[----:B------:R-:W-:Y:S04]  /*14c0*/  STG.E.64 desc[UR4][R14.64], R6 ;  /* 0x000000060e007986 */ /* 0x000fe8000c101b04 */
[----:B------:R-:W-:Y:S02]  /*14d0*/  FSETP.GEU.AND P1, PT, R8, 0.5, PT ;  /* 0x3f0000000800780b */ /* 0x000fe40003f2e000 */
[----:B------:R-:W-:Y:S02]  /*14e0*/  MOV R8, R3 ;  /* 0x0000000300087202 */ /* 0x000fe40000000f00 */
[----:B------:R-:W-:Y:S02]  /*14f0*/  SEL R24, R12, R22, !P1 ;  /* 0x000000160c187207 */ /* 0x000fe40004800000 */
[----:B------:R-:W-:Y:S01]  /*1500*/  SEL R25, R13, R23, !P1 ;  /* 0x000000170d197207 */ /* 0x000fe20004800000 */
[----:B------:R0:W-:Y:S04]  /*1510*/  STG.E.64 desc[UR4][R14.64+0x10], R8 ;  /* 0x000010080e007986 */ /* 0x0001e8000c101b04 */
[----:B------:R-:W2:Y:S02]  /*1520*/  LDG.E R2, desc[UR4][R24.64] ;  /* 0x0000000418027981 */ /* 0x000ea4000c1e1900 */
[----:B--2---:R-:W-:-:S05]  /*1530*/  VIADD R29, R2, 0x1 ;  /* 0x00000001021d7836 */ /* 0x004fca0000000000 */
[----:B------:R1:W-:Y:S04]  /*1540*/  STG.E desc[UR4][R24.64], R29 ;  /* 0x0000001d18007986 */ /* 0x0003e8000c101904 */
[----:B------:R-:W2:Y:S04]  /*1550*/  LDG.E.64 R26, desc[UR4][R14.64] ;  /* 0x000000040e1a7981 */ /* 0x000ea8000c1e1b00 */
[----:B------:R-:W3:Y:S04]  /*1560*/  LDG.E.64 R2, desc[UR4][R14.64+0x10] ;  /* 0x000010040e027981 */ /* 0x000ee8000c1e1b00 */
[----:B------:R-:W4:Y:S01]  /*1570*/  LDG.E.64 R4, desc[UR4][R14.64+0x8] ;  /* 0x000008040e047981 */ /* 0x000f22000c1e1b00 */
[----:B--2---:R-:W-:Y:S01]  /*1580*/  SHF.R.U32.HI R28, RZ, 0x2, R27 ;  /* 0x00000002ff1c7819 */ /* 0x004fe2000001161b */
[----:B0-----:R-:W-:-:S03]  /*1590*/  VIADD R8, R26, 0x587c5 ;  /* 0x000587c51a087836 */ /* 0x001fc60000000000 */
[----:B------:R-:W-:Y:S01]  /*15a0*/  LOP3.LUT R28, R28, R27, RZ, 0x3c, !PT ;  /* 0x0000001b1c1c7212 */ /* 0x000fe200078e3cff */
[----:B---3--:R-:W-:Y:S02]  /*15b0*/  IMAD.SHL.U32 R10, R3, 0x10, RZ ;  /* 0x00000010030a7824 */ /* 0x008fe400078e00ff */
[----:B------:R-:W-:Y:S02]  /*15c0*/  IMAD.MOV.U32 R11, RZ, RZ, R2 ;  /* 0x000000ffff0b7224 */ /* 0x000fe400078e0002 */
[----:B------:R-:W-:Y:S02]  /*15d0*/  IMAD.SHL.U32 R6, R28, 0x2, RZ ;  /* 0x000000021c067824 */ /* 0x000fe400078e00ff */
[----:B----4-:R-:W-:-:S03]  /*15e0*/  IMAD.MOV.U32 R9, RZ, RZ, R4 ;  /* 0x000000ffff097224 */ /* 0x010fc600078e0004 */
[----:B------:R-:W-:Y:S01]  /*15f0*/  LOP3.LUT R7, R3, R10, R6, 0x96, !PT ;  /* 0x0000000a03077212 */ /* 0x000fe200078e9606 */
[----:B------:R-:W-:Y:S01]  /*1600*/  IMAD.MOV.U32 R10, RZ, RZ, R5 ;  /* 0x000000ffff0a7224 */ /* 0x000fe200078e0005 */
[----:B------:R0:W-:Y:S02]  /*1610*/  STG.E.64 desc[UR4][R14.64], R8 ;  /* 0x000000080e007986 */ /* 0x0001e4000c101b04 */
[----:B------:R-:W-:Y:S02]  /*1620*/  LOP3.LUT R7, R7, R28, RZ, 0x3c, !PT ;  /* 0x0000001c07077212 */ /* 0x000fe400078e3cff */
[----:B------:R-:W-:Y:S02]  /*1630*/  STG.E.64 desc[UR4][R14.64+0x8], R10 ;  /* 0x0000080a0e007986 */ /* 0x000fe4000c101b04 */
[----:B------:R-:W-:-:S04]  /*1640*/  IADD3 R6, PT, PT, R7, R8, RZ ;  /* 0x0000000807067210 */ /* 0x000fc80007ffe0ff */
[----:B------:R-:W-:-:S05]  /*1650*/  I2FP.F32.U32 R6, R6 ;  /* 0x0000000600067245 */ /* 0x000fca0000201000 */
[----:B------:R-:W-:-:S05]  /*1660*/  FFMA R6, R6, R21, 1.1641532182693481445e-10 ;  /* 0x2f00000006067423 */ /* 0x000fca0000000015 */
[----:B------:R-:W-:Y:S01]  /*1670*/  FSETP.GEU.AND P1, PT, R6, 0.5, PT ;  /* 0x3f0000000600780b */ /* 0x000fe20003f2e000 */
[----:B------:R-:W-:-:S03]  /*1680*/  IMAD.MOV.U32 R6, RZ, RZ, R3 ;  /* 0x000000ffff067224 */ /* 0x000fc600078e0003 */
[----:B-1----:R-:W-:Y:S02]  /*1690*/  SEL R24, R12, R22, !P1 ;  /* 0x000000160c187207 */ /* 0x002fe40004800000 */
[----:B------:R-:W-:Y:S01]  /*16a0*/  SEL R25, R13, R23, !P1 ;  /* 0x000000170d197207 */ /* 0x000fe20004800000 */
[----:B------:R1:W-:Y:S04]  /*16b0*/  STG.E.64 desc[UR4][R14.64+0x10], R6 ;  /* 0x000010060e007986 */ /* 0x0003e8000c101b04 */
[----:B------:R-:W2:Y:S02]  /*16c0*/  LDG.E R2, desc[UR4][R24.64] ;  /* 0x0000000418027981 */ /* 0x000ea4000c1e1900 */
[----:B--2---:R-:W-:-:S05]  /*16d0*/  IADD3 R29, PT, PT, R2, 0x1, RZ ;  /* 0x00000001021d7810 */ /* 0x004fca0007ffe0ff */
[----:B------:R2:W-:Y:S04]  /*16e0*/  STG.E desc[UR4][R24.64], R29 ;  /* 0x0000001d18007986 */ /* 0x0005e8000c101904 */
[----:B------:R-:W3:Y:S04]  /*16f0*/  LDG.E.64 R26, desc[UR4][R14.64] ;  /* 0x000000040e1a7981 */ /* 0x000ee8000c1e1b00 */
[----:B------:R-:W1:Y:S04]  /*1700*/  LDG.E.64 R2, desc[UR4][R14.64+0x10] ;  /* 0x000010040e027981 */ /* 0x000e68000c1e1b00 */
[----:B------:R-:W4:Y:S01]  /*1710*/  LDG.E.64 R4, desc[UR4][R14.64+0x8] ;  /* 0x000008040e047981 */ /* 0x000f22000c1e1b00 */
[----:B---3--:R-:W-:Y:S01]  /*1720*/  SHF.R.U32.HI R28, RZ, 0x2, R27 ;  /* 0x00000002ff1c7819 */ /* 0x008fe2000001161b */
[----:B0-----:R-:W-:-:S03]  /*1730*/  VIADD R8, R26, 0x587c5 ;  /* 0x000587c51a087836 */ /* 0x001fc60000000000 */
[----:B------:R-:W-:Y:S01]  /*1740*/  LOP3.LUT R28, R28, R27, RZ, 0x3c, !PT ;  /* 0x0000001b1c1c7212 */ /* 0x000fe200078e3cff */
[C---:B-1----:R-:W-:Y:S01]  /*1750*/  IMAD.SHL.U32 R6, R3.reuse, 0x10, RZ ;  /* 0x0000001003067824 */ /* 0x042fe200078e00ff */
[----:B------:R-:W-:Y:S01]  /*1760*/  MOV R11, R2 ;  /* 0x00000002000b7202 */ /* 0x000fe20000000f00 */
[----:B----4-:R-:W-:Y:S02]  /*1770*/  IMAD.MOV.U32 R9, RZ, RZ, R4 ;  /* 0x000000ffff097224 */ /* 0x010fe400078e0004 */
[----:B------:R-:W-:Y:S02]  /*1780*/  IMAD.SHL.U32 R7, R28, 0x2, RZ ;  /* 0x000000021c077824 */ /* 0x000fe400078e00ff */
[----:B------:R-:W-:Y:S01]  /*1790*/  IMAD.MOV.U32 R10, RZ, RZ, R5 ;  /* 0x000000ffff0a7224 */ /* 0x000fe200078e0005 */
[----:B------:R-:W-:Y:S02]  /*17a0*/  STG.E.64 desc[UR4][R14.64], R8 ;  /* 0x000000080e007986 */ /* 0x000fe4000c101b04 */
[----:B------:R-:W-:-:S02]  /*17b0*/  LOP3.LUT R7, R3, R6, R7, 0x96, !PT ;  /* 0x0000000603077212 */ /* 0x000fc400078e9607 */
[----:B------:R-:W-:Y:S02]  /*17c0*/  STG.E.64 desc[UR4][R14.64+0x8], R10 ;  /* 0x0000080a0e007986 */ /* 0x000fe4000c101b04 */
[----:B------:R-:W-:-:S05]  /*17d0*/  LOP3.LUT R7, R7, R28, RZ, 0x3c, !PT ;  /* 0x0000001c07077212 */ /* 0x000fca00078e3cff */
[----:B------:R-:W-:-:S05]  /*17e0*/  IMAD.IADD R6, R7, 0x1, R8 ;  /* 0x0000000107067824 */ /* 0x000fca00078e0208 */
[----:B------:R-:W-:-:S05]  /*17f0*/  I2FP.F32.U32 R6, R6 ;  /* 0x0000000600067245 */ /* 0x000fca0000201000 */
[----:B------:R-:W-:-:S05]  /*1800*/  FFMA R6, R6, R21, 1.1641532182693481445e-10 ;  /* 0x2f00000006067423 */ /* 0x000fca0000000015 */
[----:B------:R-:W-:Y:S01]  /*1810*/  FSETP.GEU.AND P1, PT, R6, 0.5, PT ;  /* 0x3f0000000600780b */ /* 0x000fe20003f2e000 */
[----:B------:R-:W-:-:S03]  /*1820*/  IMAD.MOV.U32 R6, RZ, RZ, R3 ;  /* 0x000000ffff067224 */ /* 0x000fc600078e0003 */
[----:B--2---:R-:W-:Y:S02]  /*1830*/  SEL R24, R12, R22, !P1 ;  /* 0x000000160c187207 */ /* 0x004fe40004800000 */
[----:B------:R-:W-:Y:S01]  /*1840*/  SEL R25, R13, R23, !P1 ;  /* 0x000000170d197207 */ /* 0x000fe20004800000 */
[----:B------:R0:W-:Y:S04]  /*1850*/  STG.E.64 desc[UR4][R14.64+0x10], R6 ;  /* 0x000010060e007986 */ /* 0x0001e8000c101b04 */
[----:B------:R-:W2:Y:S02]  /*1860*/  LDG.E R2, desc[UR4][R24.64] ;  /* 0x0000000418027981 */ /* 0x000ea4000c1e1900 */
[----:B--2---:R-:W-:-:S05]  /*1870*/  VIADD R29, R2, 0x1 ;  /* 0x00000001021d7836 */ /* 0x004fca0000000000 */
[----:B------:R1:W-:Y:S04]  /*1880*/  STG.E desc[UR4][R24.64], R29 ;  /* 0x0000001d18007986 */ /* 0x0003e8000c101904 */
[----:B------:R-:W2:Y:S04]  /*1890*/  LDG.E.64 R26, desc[UR4][R14.64] ;  /* 0x000000040e1a7981 */ /* 0x000ea8000c1e1b00 */
[----:B------:R-:W0:Y:S04]  /*18a0*/  LDG.E.64 R4, desc[UR4][R14.64+0x10] ;  /* 0x000010040e047981 */ /* 0x000e28000c1e1b00 */
[----:B------:R-:W3:Y:S01]  /*18b0*/  LDG.E.64 R2, desc[UR4][R14.64+0x8] ;  /* 0x000008040e027981 */ /* 0x000ee2000c1e1b00 */
[----:B--2---:R-:W-:-:S04]  /*18c0*/  SHF.R.U32.HI R28, RZ, 0x2, R27 ;  /* 0x00000002ff1c7819 */ /* 0x004fc8000001161b */
[----:B------:R-:W-:Y:S02]  /*18d0*/  LOP3.LUT R28, R28, R27, RZ, 0x3c, !PT ;  /* 0x0000001b1c1c7212 */ /* 0x000fe400078e3cff */
[----:B0-----:R-:W-:Y:S02]  /*18e0*/  SHF.L.U32 R6, R5, 0x4, RZ ;  /* 0x0000000405067819 */ /* 0x001fe400000006ff */
[----:B------:R-:W-:Y:S01]  /*18f0*/  MOV R11, R4 ;  /* 0x00000004000b7202 */ /* 0x000fe20000000f00 */
[----:B------:R-:W-:Y:S02]  /*1900*/  IMAD.SHL.U32 R7, R28, 0x2, RZ ;  /* 0x000000021c077824 */ /* 0x000fe400078e00ff */
[----:B---3--:R-:W-:-:S03]  /*1910*/  IMAD.MOV.U32 R10, RZ, RZ, R3 ;  /* 0x000000ffff0a7224 */ /* 0x008fc600078e0003 */
[----:B------:R-:W-:Y:S01]  /*1920*/  LOP3.LUT R7, R5, R6, R7, 0x96, !PT ;  /* 0x0000000605077212 */ /* 0x000fe200078e9607 */
[----:B------:R-:W-:Y:S01]  /*1930*/  VIADD R6, R26, 0x587c5 ;  /* 0x000587c51a067836 */ /* 0x000fe20000000000 */
[----:B------:R1:W-:Y:S02]  /*1940*/  STG.E.64 desc[UR4][R14.64+0x8], R10 ;  /* 0x0000080a0e007986 */ /* 0x0003e4000c101b04 */
[----:B------:R-:W-:-:S05]  /*1950*/  LOP3.LUT R9, R7, R28, RZ, 0x3c, !PT ;  /* 0x0000001c07097212 */ /* 0x000fca00078e3cff */
[----:B------:R-:W-:-:S05]  /*1960*/  IMAD.IADD R7, R9, 0x1, R6 ;  /* 0x0000000109077824 */ /* 0x000fca00078e0206 */
[----:B------:R-:W-:Y:S01]  /*1970*/  I2FP.F32.U32 R8, R7 ;  /* 0x0000000700087245 */ /* 0x000fe20000201000 */
[----:B------:R-:W-:-:S04]  /*1980*/  IMAD.MOV.U32 R7, RZ, RZ, R2 ;  /* 0x000000ffff077224 */ /* 0x000fc800078e0002 */
[----:B------:R-:W-:Y:S01]  /*1990*/  FFMA R8, R8, R21, 1.1641532182693481445e-10 ;  /* 0x2f00000008087423 */ /* 0x000fe20000000015 */
[----:B------:R1:W-:Y:S04]  /*19a0*/  STG.E.64 desc[UR4][R14.64], R6 ;  /* 0x000000060e007986 */ /* 0x0003e8000c101b04 */
[----:B------:R-:W-:Y:S01]  /*19b0*/  FSETP.GEU.AND P1, PT, R8, 0.5, PT ;  /* 0x3f0000000800780b */ /* 0x000fe20003f2e000 */
[----:B------:R-:W-:-:S03]  /*19c0*/  IMAD.MOV.U32 R8, RZ, RZ, R5 ;  /* 0x000000ffff087224 */ /* 0x000fc600078e0005 */
[----:B------:R-:W-:Y:S02]  /*19d0*/  SEL R2, R12, R22, !P1 ;  /* 0x000000160c027207 */ /* 0x000fe40004800000 */
[----:B------:R-:W-:Y:S01]  /*19e0*/  SEL R3, R13, R23, !P1 ;  /* 0x000000170d037207 */ /* 0x000fe20004800000 */
[----:B------:R1:W-:Y:S04]  /*19f0*/  STG.E.64 desc[UR4][R14.64+0x10], R8 ;  /* 0x000010080e007986 */ /* 0x0003e8000c101b04 */
[----:B------:R-:W2:Y:S01]  /*1a00*/  LDG.E R4, desc[UR4][R2.64] ;  /* 0x0000000402047981 */ /* 0x000ea2000c1e1900 */
[----:B------:R-:W-:-:S05]  /*1a10*/  VIADD R20, R20, 0x4 ;  /* 0x0000000414147836 */ /* 0x000fca0000000000 */
[----:B------:R-:W-:Y:S02]  /*1a20*/  ISETP.NE.AND P1, PT, R20, RZ, PT ;  /* 0x000000ff1400720c */ /* 0x000fe40003f25270 */
[----:B--2---:R-:W-:-:S05]  /*1a30*/  IADD3 R5, PT, PT, R4, 0x1, RZ ;  /* 0x0000000104057810 */ /* 0x004fca0007ffe0ff */
[----:B------:R1:W-:Y:S06]  /*1a40*/  STG.E desc[UR4][R2.64], R5 ;  /* 0x0000000502007986 */ /* 0x0003ec000c101904 */
[----:B------:R-:W-:Y:S05]  /*1a50*/  @P1 BRA `(.L_x_47) ;  /* 0xfffffff800501947 */ /* 0x000fea000383ffff */
.L_x_46:
[----:B------:R-:W-:Y:S05]  /*1a60*/  BSYNC.RECONVERGENT B1 ;  /* 0x0000000000017941 */ /* 0x000fea0003800200 */
.L_x_45:
[----:B------:R-:W-:Y:S05]  /*1a70*/  @!P0 BRA `(.L_x_44) ;  /* 0x00000004004c8947 */ /* 0x000fea0003800000 */
[----:B-1----:R-:W2:Y:S04]  /*1a80*/  LDG.E.64 R8, desc[UR4][R14.64] ;  /* 0x000000040e087981 */ /* 0x002ea8000c1e1b00 */
[----:B------:R-:W3:Y:S04]  /*1a90*/  LDG.E.64 R4, desc[UR4][R14.64+0x10] ;  /* 0x000010040e047981 */ /* 0x000ee8000c1e1b00 */
[----:B------:R-:W4:Y:S01]  /*1aa0*/  LDG.E.64 R6, desc[UR4][R14.64+0x8] ;  /* 0x000008040e067981 */ /* 0x000f22000c1e1b00 */
[----:B--2---:R-:W-:Y:S02]  /*1ab0*/  SHF.R.U32.HI R2, RZ, 0x2, R9 ;  /* 0x00000002ff027819 */ /* 0x004fe40000011609 */
[----:B------:R-:W-:-:S02]  /*1ac0*/  IADD3 R8, PT, PT, R8, 0x587c5, RZ ;  /* 0x000587c508087810 */ /* 0x000fc40007ffe0ff */
[----:B------:R-:W-:Y:S01]  /*1ad0*/  LOP3.LUT R2, R2, R9, RZ, 0x3c, !PT ;  /* 0x0000000902027212 */ /* 0x000fe200078e3cff */
[C---:B---3--:R-:W-:Y:S02]  /*1ae0*/  IMAD.SHL.U32 R10, R5.reuse, 0x10, RZ ;  /* 0x00000010050a7824 */ /* 0x048fe400078e00ff */
[----:B----4-:R-:W-:Y:S01]  /*1af0*/  IMAD.MOV.U32 R9, RZ, RZ, R6 ;  /* 0x000000ffff097224 */ /* 0x010fe200078e0006 */
[----:B------:R-:W-:Y:S01]  /*1b00*/  MOV R6, R7 ;  /* 0x0000000700067202 */ /* 0x000fe20000000f00 */
[----:B------:R-:W-:Y:S02]  /*1b10*/  IMAD.SHL.U32 R3, R2, 0x2, RZ ;  /* 0x0000000202037824 */ /* 0x000fe400078e00ff */
[----:B------:R-:W-:Y:S01]  /*1b20*/  IMAD.MOV.U32 R7, RZ, RZ, R4 ;  /* 0x000000ffff077224 */ /* 0x000fe200078e0004 */
[----:B------:R0:W-:Y:S02]  /*1b30*/  STG.E.64 desc[UR4][R14.64], R8 ;  /* 0x000000080e007986 */ /* 0x0001e4000c101b04 */
[----:B------:R-:W-:Y:S01]  /*1b40*/  LOP3.LUT R3, R5, R10, R3, 0x96, !PT ;  /* 0x0000000a05037212 */ /* 0x000fe200078e9603 */
[----:B------:R-:W-:Y:S01]  /*1b50*/  IMAD.MOV.U32 R10, RZ, RZ, R5 ;  /* 0x000000ffff0a7224 */ /* 0x000fe200078e0005 */
[----:B------:R0:W-:Y:S02]  /*1b60*/  STG.E.64 desc[UR4][R14.64+0x8], R6 ;  /* 0x000008060e007986 */ /* 0x0001e4000c101b04 */
[----:B------:R-:W-:Y:S01]  /*1b70*/  LOP3.LUT R11, R3, R2, RZ, 0x3c, !PT ;  /* 0x00000002030b7212 */ /* 0x000fe200078e3cff */
[----:B------:R-:W-:-:S04]  /*1b80*/  IMAD.MOV.U32 R2, RZ, RZ, 0x2f800000 ;  /* 0x2f800000ff027424 */ /* 0x000fc800078e00ff */
[----:B------:R-:W-:Y:S01]  /*1b90*/  IMAD.IADD R3, R11, 0x1, R8 ;  /* 0x000000010b037824 */ /* 0x000fe200078e0208 */
[----:B------:R0:W-:Y:S04]  /*1ba0*/  STG.E.64 desc[UR4][R14.64+0x10], R10 ;  /* 0x0000100a0e007986 */ /* 0x0001e8000c101b04 */
[----:B------:R-:W-:-:S05]  /*1bb0*/  I2FP.F32.U32 R3, R3 ;  /* 0x0000000300037245 */ /* 0x000fca0000201000 */
[----:B------:R-:W-:-:S05]  /*1bc0*/  FFMA R3, R3, R2, 1.1641532182693481445e-10 ;  /* 0x2f00000003037423 */ /* 0x000fca0000000002 */
[----:B------:R-:W-:-:S04]  /*1bd0*/  FSETP.GEU.AND P0, PT, R3, 0.5, PT ;  /* 0x3f0000000300780b */ /* 0x000fc80003f0e000 */
[----:B------:R-:W-:Y:S02]  /*1be0*/  SEL R4, R12, R22, !P0 ;  /* 0x000000160c047207 */ /* 0x000fe40004000000 */
[----:B------:R-:W-:-:S05]  /*1bf0*/  SEL R5, R13, R23, !P0 ;  /* 0x000000170d057207 */ /* 0x000fca0004000000 */
        /* <DEDUP_REMOVED lines=8> */
[----:B--2---:R-:W-:Y:S01]  /*1c80*/  SHF.R.U32.HI R10, RZ, 0x2, R9 ;  /* 0x00000002ff0a7819 */ /* 0x004fe20000011609 */
[----:B------:R-:W-:-:S03]  /*1c90*/  VIADD R8, R8, 0x587c5 ;  /* 0x000587c508087836 */ /* 0x000fc60000000000 */
[----:B------:R-:W-:Y:S02]  /*1ca0*/  LOP3.LUT R10, R10, R9, RZ, 0x3c, !PT ;  /* 0x000000090a0a7212 */ /* 0x000fe400078e3cff */
[C---:B---3--:R-:W-:Y:S02]  /*1cb0*/  SHF.L.U32 R20, R5.reuse, 0x4, RZ ;  /* 0x0000000405147819 */ /* 0x048fe400000006ff */
[----:B----4-:R-:W-:Y:S01]  /*1cc0*/  MOV R9, R6 ;  /* 0x0000000600097202 */ /* 0x010fe20000000f00 */
[----:B------:R-:W-:Y:S02]  /*1cd0*/  IMAD.SHL.U32 R3, R10, 0x2, RZ ;  /* 0x000000020a037824 */ /* 0x000fe400078e00ff */
[----:B------:R-:W-:Y:S02]  /*1ce0*/  IMAD.MOV.U32 R6, RZ, RZ, R7 ;  /* 0x000000ffff067224 */ /* 0x000fe400078e0007 */
[----:B------:R-:W-:Y:S01]  /*1cf0*/  IMAD.MOV.U32 R7, RZ, RZ, R4 ;  /* 0x000000ffff077224 */ /* 0x000fe200078e0004 */
[----:B------:R-:W-:Y:S01]  /*1d00*/  LOP3.LUT R3, R5, R20, R3, 0x96, !PT ;  /* 0x0000001405037212 */ /* 0x000fe200078e9603 */
[----:B------:R2:W-:Y:S03]  /*1d10*/  STG.E.64 desc[UR4][R14.64], R8 ;  /* 0x000000080e007986 */ /* 0x0005e6000c101b04 */
[----:B------:R-:W-:Y:S01]  /*1d20*/  LOP3.LUT R11, R3, R10, RZ, 0x3c, !PT ;  /* 0x0000000a030b7212 */ /* 0x000fe200078e3cff */
[----:B------:R-:W-:Y:S01]  /*1d30*/  IMAD.MOV.U32 R10, RZ, RZ, R5 ;  /* 0x000000ffff0a7224 */ /* 0x000fe200078e0005 */
[----:B------:R2:W-:Y:S03]  /*1d40*/  STG.E.64 desc[UR4][R14.64+0x8], R6 ;  /* 0x000008060e007986 */ /* 0x0005e6000c101b04 */
[----:B------:R-:W-:Y:S01]  /*1d50*/  IMAD.IADD R3, R11, 0x1, R8 ;  /* 0x000000010b037824 */ /* 0x000fe200078e0208 */
[----:B------:R2:W-:Y:S04]  /*1d60*/  STG.E.64 desc[UR4][R14.64+0x10], R10 ;  /* 0x0000100a0e007986 */ /* 0x0005e8000c101b04 */
[----:B------:R-:W-:-:S05]  /*1d70*/  I2FP.F32.U32 R3, R3 ;  /* 0x0000000300037245 */ /* 0x000fca0000201000 */
[----:B------:R-:W-:-:S05]  /*1d80*/  FFMA R3, R3, R2, 1.1641532182693481445e-10 ;  /* 0x2f00000003037423 */ /* 0x000fca0000000002 */
[----:B------:R-:W-:-:S04]  /*1d90*/  FSETP.GEU.AND P0, PT, R3, 0.5, PT ;  /* 0x3f0000000300780b */ /* 0x000fc80003f0e000 */
[----:B------:R-:W-:Y:S02]  /*1da0*/  SEL R4, R12, R22, !P0 ;  /* 0x000000160c047207 */ /* 0x000fe40004000000 */
[----:B------:R-:W-:-:S05]  /*1db0*/  SEL R5, R13, R23, !P0 ;  /* 0x000000170d057207 */ /* 0x000fca0004000000 */
[----:B------:R-:W3:Y:S01]  /*1dc0*/  LDG.E R3, desc[UR4][R4.64] ;  /* 0x0000000404037981 */ /* 0x000ee2000c1e1900 */
[----:B------:R-:W-:Y:S02]  /*1dd0*/  ISETP.NE.AND P0, PT, R19, 0x2, PT ;  /* 0x000000021300780c */ /* 0x000fe40003f05270 */
[----:B---3--:R-:W-:-:S05]  /*1de0*/  IADD3 R3, PT, PT, R3, 0x1, RZ ;  /* 0x0000000103037810 */ /* 0x008fca0007ffe0ff */
[----:B------:R2:W-:Y:S06]  /*1df0*/  STG.E desc[UR4][R4.64], R3 ;  /* 0x0000000304007986 */ /* 0x0005ec000c101904 */
[----:B------:R-:W-:Y:S05]  /*1e00*/  @!P0 BRA `(.L_x_44) ;  /* 0x0000000000688947 */ /* 0x000fea0003800000 */
[----:B--2---:R-:W2:Y:S04]  /*1e10*/  LDG.E.64 R8, desc[UR4][R14.64] ;  /* 0x000000040e087981 */ /* 0x004ea8000c1e1b00 */
[----:B------:R-:W3:Y:S04]  /*1e20*/  LDG.E.64 R4, desc[UR4][R14.64+0x10] ;  /* 0x000010040e047981 */ /* 0x000ee8000c1e1b00 */
[----:B------:R-:W4:Y:S01]  /*1e30*/  LDG.E.64 R6, desc[UR4][R14.64+0x8] ;  /* 0x000008040e067981 */ /* 0x000f22000c1e1b00 */
[----:B--2---:R-:W-:Y:S01]  /*1e40*/  SHF.R.U32.HI R10, RZ, 0x2, R9 ;  /* 0x00000002ff0a7819 */ /* 0x004fe20000011609 */
[----:B------:R-:W-:-:S03]  /*1e50*/  VIADD R8, R8, 0x587c5 ;  /* 0x000587c508087836 */ /* 0x000fc60000000000 */
[----:B------:R-:W-:Y:S01]  /*1e60*/  LOP3.LUT R10, R10, R9, RZ, 0x3c, !PT ;  /* 0x000000090a0a7212 */ /* 0x000fe200078e3cff */
[----:B---3--:R-:W-:Y:S02]  /*1e70*/  IMAD.SHL.U32 R20, R5, 0x10, RZ ;  /* 0x0000001005147824 */ /* 0x008fe400078e00ff */
[----:B------:R-:W-:Y:S02]  /*1e80*/  IMAD.MOV.U32 R11, RZ, RZ, R4 ;  /* 0x000000ffff0b7224 */ /* 0x000fe400078e0004 */
[----:B------:R-:W-:-:S05]  /*1e90*/  IMAD.SHL.U32 R3, R10, 0x2, RZ ;  /* 0x000000020a037824 */ /* 0x000fca00078e00ff */
[----:B------:R-:W-:-:S04]  /*1ea0*/  LOP3.LUT R3, R5, R20, R3, 0x96, !PT ;  /* 0x0000001405037212 */ /* 0x000fc800078e9603 */
[----:B------:R-:W-:Y:S01]  /*1eb0*/  LOP3.LUT R3, R3, R10, RZ, 0x3c, !PT ;  /* 0x0000000a03037212 */ /* 0x000fe200078e3cff */
[----:B----4-:R-:W-:-:S03]  /*1ec0*/  IMAD.MOV.U32 R10, RZ, RZ, R7 ;  /* 0x000000ffff0a7224 */ /* 0x010fc600078e0007 */
[----:B------:R-:W-:Y:S02]  /*1ed0*/  IADD3 R9, PT, PT, R3, R8, RZ ;  /* 0x0000000803097210 */ /* 0x000fe40007ffe0ff */
[----:B------:R3:W-:Y:S02]  /*1ee0*/  STG.E.64 desc[UR4][R14.64+0x8], R10 ;  /* 0x0000080a0e007986 */ /* 0x0007e4000c101b04 */
[----:B------:R-:W-:-:S05]  /*1ef0*/  I2FP.F32.U32 R9, R9 ;  /* 0x0000000900097245 */ /* 0x000fca0000201000 */
[----:B------:R-:W-:Y:S01]  /*1f00*/  FFMA R2, R9, R2, 1.1641532182693481445e-10 ;  /* 0x2f00000009027423 */ /* 0x000fe20000000002 */
[----:B------:R-:W-:-:S04]  /*1f10*/  IMAD.MOV.U32 R9, RZ, RZ, R6 ;  /* 0x000000ffff097224 */ /* 0x000fc800078e0006 */
[----:B------:R-:W-:Y:S01]  /*1f20*/  FSETP.GEU.AND P0, PT, R2, 0.5, PT ;  /* 0x3f0000000200780b */ /* 0x000fe20003f0e000 */
[----:B------:R3:W-:Y:S01]  /*1f30*/  STG.E.64 desc[UR4][R14.64], R8 ;  /* 0x000000080e007986 */ /* 0x0007e2000c101b04 */
[----:B------:R-:W-:Y:S02]  /*1f40*/  MOV R2, R5 ;  /* 0x0000000500027202 */ /* 0x000fe40000000f00 */
[----:B------:R-:W-:Y:S02]  /*1f50*/  SEL R4, R12, R22, !P0 ;  /* 0x000000160c047207 */ /* 0x000fe40004000000 */
[----:B------:R-:W-:Y:S01]  /*1f60*/  SEL R5, R13, R23, !P0 ;  /* 0x000000170d057207 */ /* 0x000fe20004000000 */
[----:B------:R3:W-:Y:S04]  /*1f70*/  STG.E.64 desc[UR4][R14.64+0x10], R2 ;  /* 0x000010020e007986 */ /* 0x0007e8000c101b04 */
[----:B------:R-:W2:Y:S02]  /*1f80*/  LDG.E R6, desc[UR4][R4.64] ;  /* 0x0000000404067981 */ /* 0x000ea4000c1e1900 */
[----:B--2---:R-:W-:-:S05]  /*1f90*/  VIADD R7, R6, 0x1 ;  /* 0x0000000106077836 */ /* 0x004fca0000000000 */
[----:B------:R3:W-:Y:S02]  /*1fa0*/  STG.E desc[UR4][R4.64], R7 ;  /* 0x0000000704007986 */ /* 0x0007e4000c101904 */
.L_x_44:
[----:B------:R-:W-:Y:S05]  /*1fb0*/  BSYNC.RECONVERGENT B0 ;  /* 0x0000000000007941 */ /* 0x000fea0003800200 */
.L_x_43:
[----:B------:R-:W-:-:S05]  /*1fc0*/  IMAD.IADD R17, R16, 0x1, R17 ;  /* 0x0000000110117824 */ /* 0x000fca00078e0211 */
[----:B------:R-:W-:-:S13]  /*1fd0*/  ISETP.GE.AND P0, PT, R17, R0, PT ;  /* 0x000000001100720c */ /* 0x000fda0003f06270 */
[----:B------:R-:W-:Y:S05]  /*1fe0*/  @!P0 BRA `(.L_x_48) ;  /* 0xffffffec005c8947 */ /* 0x000fea000383ffff */
[----:B------:R-:W-:Y:S05]  /*1ff0*/  EXIT ;  /* 0x000000000000794d */ /* 0x000fea0003800000 */
.L_x_49:
        /* <DEDUP_REMOVED lines=16> */
.L_x_61:


//--------------------- .text._Z12setup_kernelP17curandStateXORWOWmi --------------------------
	.section	.text._Z12setup_kernelP17curandStateXORWOWmi,"ax",@progbits
	.align	128
        .global         _Z12setup_kernelP17curandStateXORWOWmi
        .type           _Z12setup_kernelP17curandStateXORWOWmi,@function
        .size           _Z12setup_kernelP17curandStateXORWOWmi,(.L_x_62 - _Z12setup_kernelP17curandStateXORWOWmi)
        .other          _Z12setup_kernelP17curandStateXORWOWmi,@"STO_CUDA_ENTRY STV_DEFAULT"
_Z12setup_kernelP17curandStateXORWOWmi:
.text._Z12setup_kernelP17curandStateXORWOWmi:
[----:B------:R-:W-:Y:S01]  /*0000*/  LDC R1, c[0x0][0x37c] ;  /* 0x0000df00ff017b82 */ /* 0x000fe20000000800 */
[----:B------:R-:W0:Y:S07]  /*0010*/  S2R R0, SR_TID.X ;  /* 0x0000000000007919 */ /* 0x000e2e0000002100 */
[----:B------:R-:W0:Y:S01]  /*0020*/  S2UR UR4, SR_CTAID.X ;  /* 0x00000000000479c3 */ /* 0x000e220000002500 */
[----:B------:R-:W1:Y:S07]  /*0030*/  LDCU UR5, c[0x0][0x390] ;  /* 0x00007200ff0577ac */ /* 0x000e6e0008000800 */
[----:B------:R-:W0:Y:S02]  /*0040*/  LDC R13, c[0x0][0x360] ;  /* 0x0000d800ff0d7b82 */ /* 0x000e240000000800 */
[----:B0-----:R-:W-:-:S05]  /*0050*/  IMAD R13, R13, UR4, R0 ;  /* 0x000000040d0d7c24 */ /* 0x001fca000f8e0200 */
[----:B-1----:R-:W-:-:S13]  /*0060*/  ISETP.GE.AND P0, PT, R13, UR5, PT ;  /* 0x000000050d007c0c */ /* 0x002fda000bf06270 */
[----:B------:R-:W-:Y:S05]  /*0070*/  @P0 EXIT ;  /* 0x000000000000094d */ /* 0x000fea0003800000 */
[----:B------:R-:W0:Y:S01]  /*0080*/  LDC.64 R2, c[0x0][0x388] ;  /* 0x0000e200ff027b82 */ /* 0x000e220000000a00 */
[----:B------:R-:W1:Y:S01]  /*0090*/  LDCU.64 UR4, c[0x0][0x358] ;  /* 0x00006b00ff0477ac */ /* 0x000e620008000a00 */
[----:B------:R-:W-:Y:S01]  /*00a0*/  ISETP.NE.AND P0, PT, R13, RZ, PT ;  /* 0x000000ff0d00720c */ /* 0x000fe20003f05270 */
[----:B------:R-:W-:Y:S05]  /*00b0*/  BSSY.RECONVERGENT B0, `(.L_x_50) ;  /* 0x00000e1000007945 */ /* 0x000fea0003800200 */
[----:B------:R-:W2:Y:S01]  /*00c0*/  LDC.64 R6, c[0x0][0x380] ;  /* 0x0000e000ff067b82 */ /* 0x000ea20000000a00 */
[----:B0-----:R-:W-:Y:S02]  /*00d0*/  LOP3.LUT R0, R2, 0xaad26b49, RZ, 0x3c, !PT ;  /* 0xaad26b4902007812 */ /* 0x001fe400078e3cff */
[----:B------:R-:W-:-:S03]  /*00e0*/  LOP3.LUT R2, R3, 0xf7dcefdd, RZ, 0x3c, !PT ;  /* 0xf7dcefdd03027812 */ /* 0x000fc600078e3cff */
[----:B------:R-:W-:Y:S02]  /*00f0*/  IMAD R0, R0, 0x4182bed5, RZ ;  /* 0x4182bed500007824 */ /* 0x000fe400078e02ff */
[----:B------:R-:W-:Y:S02]  /*0100*/  IMAD R3, R2, -0x658354e5, RZ ;  /* 0x9a7cab1b02037824 */ /* 0x000fe400078e02ff */
[----:B--2---:R-:W-:Y:S01]  /*0110*/  IMAD.WIDE R6, R13, 0x30, R6 ;  /* 0x000000300d067825 */ /* 0x004fe200078e0206 */
[C---:B------:R-:W-:Y:S02]  /*0120*/  LOP3.LUT R8, R0.reuse, 0x159a55e5, RZ, 0x3c, !PT ;  /* 0x159a55e500087812 */ /* 0x040fe400078e3cff */
[C---:B------:R-:W-:Y:S01]  /*0130*/  IADD3 R4, PT, PT, R0.reuse, 0x64f0c9, R3 ;  /* 0x0064f0c900047810 */ /* 0x040fe20007ffe003 */
[C---:B------:R-:W-:Y:S01]  /*0140*/  VIADD R5, R0.reuse, 0x75bcd15 ;  /* 0x075bcd1500057836 */ /* 0x040fe20000000000 */
[----:B------:R-:W-:Y:S01]  /*0150*/  LOP3.LUT R10, R3, 0x5491333, RZ, 0x3c, !PT ;  /* 0x05491333030a7812 */ /* 0x000fe200078e3cff */
[----:B------:R-:W-:-:S02]  /*0160*/  VIADD R11, R0, 0x583f19 ;  /* 0x00583f19000b7836 */ /* 0x000fc40000000000 */
[----:B------:R-:W-:Y:S01]  /*0170*/  VIADD R9, R3, 0x1f123bb5 ;  /* 0x1f123bb503097836 */ /* 0x000fe20000000000 */
[----:B-1----:R0:W-:Y:S04]  /*0180*/  STG.E.64 desc[UR4][R6.64], R4 ;  /* 0x0000000406007986 */ /* 0x0021e8000c101b04 */
[----:B------:R0:W-:Y:S04]  /*0190*/  STG.E.64 desc[UR4][R6.64+0x8], R8 ;  /* 0x0000080806007986 */ /* 0x0001e8000c101b04 */
[----:B------:R0:W-:Y:S01]  /*01a0*/  STG.E.64 desc[UR4][R6.64+0x10], R10 ;  /* 0x0000100a06007986 */ /* 0x0001e2000c101b04 */
[----:B------:R-:W-:Y:S05]  /*01b0*/  @!P0 BRA `(.L_x_51) ;  /* 0x0000000c00408947 */ /* 0x000fea0003800000 */
[----:B------:R-:W-:Y:S01]  /*01c0*/  SHF.R.S32.HI R0, RZ, 0x1f, R13 ;  /* 0x0000001fff007819 */ /* 0x000fe2000001140d */
[----:B------:R-:W-:-:S07]  /*01d0*/  IMAD.MOV.U32 R12, RZ, RZ, RZ ;  /* 0x000000ffff0c7224 */ /* 0x000fce00078e00ff */
.L_x_57:
[----:B-1----:R-:W-:Y:S01]  /*01e0*/  LOP3.LUT R2, R13, 0x3, RZ, 0xc0, !PT ;  /* 0x000000030d027812 */ /* 0x002fe200078ec0ff */
[----:B------:R-:W-:Y:S03]  /*01f0*/  BSSY.RECONVERGENT B1, `(.L_x_52) ;  /* 0x00000c6000017945 */ /* 0x000fe60003800200 */
[----:B------:R-:W-:-:S04]  /*0200*/  ISETP.NE.U32.AND P0, PT, R2, RZ, PT ;  /* 0x000000ff0200720c */ /* 0x000fc80003f05070 */
[----:B------:R-:W-:-:S13]  /*0210*/  ISETP.NE.AND.EX P0, PT, RZ, RZ, PT, P0 ;  /* 0x000000ffff00720c */ /* 0x000fda0003f05300 */
[----:B------:R-:W-:Y:S05]  /*0220*/  @!P0 BRA `(.L_x_53) ;  /* 0x0000000c00088947 */ /* 0x000fea0003800000 */
[----:B0-----:R-:W0:Y:S01]  /*0230*/  LDC.64 R8, c[0x4][RZ] ;  /* 0x01000000ff087b82 */ /* 0x001e220000000a00 */
[----:B------:R-:W-:Y:S02]  /*0240*/  IMAD.MOV.U32 R14, RZ, RZ, RZ ;  /* 0x000000ffff0e7224 */ /* 0x000fe400078e00ff */
[----:B0-----:R-:W-:-:S07]  /*0250*/  IMAD.WIDE.U32 R8, R12, 0xc80, R8 ;  /* 0x00000c800c087825 */ /* 0x001fce00078e0008 */
.L_x_56:
[----:B-1----:R-:W-:Y:S01]  /*0260*/  IMAD.MOV.U32 R15, RZ, RZ, RZ ;  /* 0x000000ffff0f7224 */ /* 0x002fe200078e00ff */
[----:B------:R-:W-:Y:S01]  /*0270*/  CS2R R2, SRZ ;  /* 0x0000000000027805 */ /* 0x000fe2000001ff00 */
[----:B------:R-:W-:Y:S01]  /*0280*/  IMAD.MOV.U32 R17, RZ, RZ, RZ ;  /* 0x000000ffff117224 */ /* 0x000fe200078e00ff */
[----:B------:R-:W-:-:S07]  /*0290*/  CS2R R4, SRZ ;  /* 0x0000000000047805 */ /* 0x000fce000001ff00 */
.L_x_55:
[----:B------:R-:W-:-:S05]  /*02a0*/  IMAD.WIDE.U32 R10, R17, 0x4, R6 ;  /* 0x00000004110a7825 */ /* 0x000fca00078e0006 */
[----:B------:R0:W5:Y:S01]  /*02b0*/  LDG.E R16, desc[UR4][R10.64+0x4] ;  /* 0x000004040a107981 */ /* 0x000162000c1e1900 */
[----:B------:R-:W-:-:S07]  /*02c0*/  IMAD.MOV.U32 R19, RZ, RZ, RZ ;  /* 0x000000ffff137224 */ /* 0x000fce00078e00ff */
.L_x_54:
[----:B-----5:R-:W-:Y:S01]  /*02d0*/  SHF.R.U32.HI R24, RZ, R19, R16 ;  /* 0x00000013ff187219 */ /* 0x020fe20000011610 */
[----:B0-----:R-:W-:-:S03]  /*02e0*/  IMAD.SHL.U32 R10, R17, 0x20, RZ ;  /* 0x00000020110a7824 */ /* 0x001fc600078e00ff */
[----:B------:R-:W-:Y:S01]  /*02f0*/  LOP3.LUT R11, R24, 0x1, RZ, 0xc0, !PT ;  /* 0x00000001180b7812 */ /* 0x000fe200078ec0ff */
[----:B------:R-:W-:-:S03]  /*0300*/  IMAD.IADD R10, R10, 0x1, R19 ;  /* 0x000000010a0a7824 */ /* 0x000fc600078e0213 */
[----:B------:R-:W-:Y:S01]  /*0310*/  ISETP.NE.U32.AND P0, PT, R11, 0x1, PT ;  /* 0x000000010b00780c */ /* 0x000fe20003f05070 */
[----:B------:R-:W-:-:S03]  /*0320*/  IMAD R11, R10, 0x5, RZ ;  /* 0x000000050a0b7824 */ /* 0x000fc600078e02ff */
[----:B------:R-:W-:Y:S01]  /*0330*/  R2P PR, R24, 0x7e ;  /* 0x0000007e18007804 */ /* 0x000fe20000000000 */
[----:B------:R-:W-:-:S08]  /*0340*/  IMAD.WIDE.U32 R10, R11, 0x4, R8 ;  /* 0x000000040b0a7825 */ /* 0x000fd000078e0008 */
[----:B------:R-:W2:Y:S04]  /*0350*/  @!P0 LDG.E R18, desc[UR4][R10.64] ;  /* 0x000000040a128981 */ /* 0x000ea8000c1e1900 */
[----:B------:R-:W3:Y:S04]  /*0360*/  @!P0 LDG.E R20, desc[UR4][R10.64+0x10] ;  /* 0x000010040a148981 */ /* 0x000ee8000c1e1900 */
[----:B------:R-:W4:Y:S04]  /*0370*/  @P1 LDG.E R22, desc[UR4][R10.64+0x14] ;  /* 0x000014040a161981 */ /* 0x000f28000c1e1900 */
[----:B------:R-:W4:Y:S04]  /*0380*/  @P2 LDG.E R26, desc[UR4][R10.64+0x28] ;  /* 0x000028040a1a2981 */ /* 0x000f28000c1e1900 */
[----:B------:R-:W4:Y:S04]  /*0390*/  @!P0 LDG.E R21, desc[UR4][R10.64+0x4] ;  /* 0x000004040a158981 */ /* 0x000f28000c1e1900 */
[----:B------:R-:W4:Y:S04]  /*03a0*/  @!P0 LDG.E R23, desc[UR4][R10.64+0xc] ;  /* 0x00000c040a178981 */ /* 0x000f28000c1e1900 */
[----:B------:R-:W4:Y:S04]  /*03b0*/  @P1 LDG.E R25, desc[UR4][R10.64+0x18] ;  /* 0x000018040a191981 */ /* 0x000f28000c1e1900 */
[----:B------:R-:W4:Y:S04]  /*03c0*/  @P3 LDG.E R28, desc[UR4][R10.64+0x3c] ;  /* 0x00003c040a1c3981 */ /* 0x000f28000c1e1900 */
[----:B------:R-:W4:Y:S01]  /*03d0*/  @P6 LDG.E R27, desc[UR4][R10.64+0x7c] ;  /* 0x00007c040a1b6981 */ /* 0x000f22000c1e1900 */
[----:B--2---:R-:W-:-:S03]  /*03e0*/  @!P0 LOP3.LUT R15, R15, R18, RZ, 0x3c, !PT ;  /* 0x000000120f0f8212 */ /* 0x004fc600078e3cff */
[----:B------:R-:W2:Y:S01]  /*03f0*/  @!P0 LDG.E R18, desc[UR4][R10.64+0x8] ;  /* 0x000008040a128981 */ /* 0x000ea2000c1e1900 */
[----:B---3--:R-:W-:-:S03]  /*0400*/  @!P0 LOP3.LUT R3, R3, R20, RZ, 0x3c, !PT ;  /* 0x0000001403038212 */ /* 0x008fc600078e3cff */
[----:B------:R-:W3:Y:S01]  /*0410*/  @P1 LDG.E R20, desc[UR4][R10.64+0x24] ;  /* 0x000024040a141981 */ /* 0x000ee2000c1e1900 */
[----:B----4-:R-:W-:-:S03]  /*0420*/  @P1 LOP3.LUT R15, R15, R22, RZ, 0x3c, !PT ;  /* 0x000000160f0f1212 */ /* 0x010fc600078e3cff */
[----:B------:R-:W4:Y:S01]  /*0430*/  @P2 LDG.E R22, desc[UR4][R10.64+0x38] ;  /* 0x000038040a162981 */ /* 0x000f22000c1e1900 */
[----:B------:R-:W-:-:S03]  /*0440*/  @P2 LOP3.LUT R15, R15, R26, RZ, 0x3c, !PT ;  /* 0x0000001a0f0f2212 */ /* 0x000fc600078e3cff */
[----:B------:R-:W4:Y:S01]  /*0450*/  @P4 LDG.E R26, desc[UR4][R10.64+0x50] ;  /* 0x000050040a1a4981 */ /* 0x000f22000c1e1900 */
[----:B------:R-:W-:-:S03]  /*0460*/  @!P0 LOP3.LUT R4, R4, R21, RZ, 0x3c, !PT ;  /* 0x0000001504048212 */ /* 0x000fc600078e3cff */
[----:B------:R-:W4:Y:S01]  /*0470*/  @P1 LDG.E R21, desc[UR4][R10.64+0x20] ;  /* 0x000020040a151981 */ /* 0x000f22000c1e1900 */
[----:B------:R-:W-:-:S03]  /*0480*/  @!P0 LOP3.LUT R2, R2, R23, RZ, 0x3c, !PT ;  /* 0x0000001702028212 */ /* 0x000fc600078e3cff */
[----:B------:R-:W4:Y:S01]  /*0490*/  @P2 LDG.E R23, desc[UR4][R10.64+0x2c] ;  /* 0x00002c040a172981 */ /* 0x000f22000c1e1900 */
[----:B------:R-:W-:-:S03]  /*04a0*/  @P1 LOP3.LUT R4, R4, R25, RZ, 0x3c, !PT ;  /* 0x0000001904041212 */ /* 0x000fc600078e3cff */
[----:B------:R-:W4:Y:S01]  /*04b0*/  @P2 LDG.E R25, desc[UR4][R10.64+0x34] ;  /* 0x000034040a192981 */ /* 0x000f22000c1e1900 */
[----:B--2---:R-:W-:-:S03]  /*04c0*/  @!P0 LOP3.LUT R5, R5, R18, RZ, 0x3c, !PT ;  /* 0x0000001205058212 */ /* 0x004fc600078e3cff */
[----:B------:R-:W2:Y:S01]  /*04d0*/  @P1 LDG.E R18, desc[UR4][R10.64+0x1c] ;  /* 0x00001c040a121981 */ /* 0x000ea2000c1e1900 */
[----:B---3--:R-:W-:-:S03]  /*04e0*/  @P1 LOP3.LUT R3, R3, R20, RZ, 0x3c, !PT ;  /* 0x0000001403031212 */ /* 0x008fc600078e3cff */
[----:B------:R-:W3:Y:S01]  /*04f0*/  @P2 LDG.E R20, desc[UR4][R10.64+0x30] ;  /* 0x000030040a142981 */ /* 0x000ee2000c1e1900 */
[----:B----4-:R-:W-:-:S03]  /*0500*/  @P2 LOP3.LUT R3, R3, R22, RZ, 0x3c, !PT ;  /* 0x0000001603032212 */ /* 0x010fc600078e3cff */
[----:B------:R-:W4:Y:S01]  /*0510*/  @P3 LDG.E R22, desc[UR4][R10.64+0x4c] ;  /* 0x00004c040a163981 */ /* 0x000f22000c1e1900 */
[----:B------:R-:W-:-:S04]  /*0520*/  @P3 LOP3.LUT R15, R15, R28, RZ, 0x3c, !PT ;  /* 0x0000001c0f0f3212 */ /* 0x000fc800078e3cff */
[----:B------:R-:W-:Y:S02]  /*0530*/  @P4 LOP3.LUT R15, R15, R26, RZ, 0x3c, !PT ;  /* 0x0000001a0f0f4212 */ /* 0x000fe400078e3cff */
[----:B------:R-:W-:Y:S01]  /*0540*/  @P1 LOP3.LUT R2, R2, R21, RZ, 0x3c, !PT ;  /* 0x0000001502021212 */ /* 0x000fe200078e3cff */
[----:B------:R-:W4:Y:S04]  /*0550*/  @P5 LDG.E R26, desc[UR4][R10.64+0x64] ;  /* 0x000064040a1a5981 */ /* 0x000f28000c1e1900 */
[----:B------:R-:W4:Y:S01]  /*0560*/  @P3 LDG.E R21, desc[UR4][R10.64+0x40] ;  /* 0x000040040a153981 */ /* 0x000f22000c1e1900 */
[----:B------:R-:W-:Y:S02]  /*0570*/  @P2 LOP3.LUT R4, R4, R23, RZ, 0x3c, !PT ;  /* 0x0000001704042212 */ /* 0x000fe400078e3cff */
[----:B------:R-:W-:Y:S01]  /*0580*/  @P2 LOP3.LUT R2, R2, R25, RZ, 0x3c, !PT ;  /* 0x0000001902022212 */ /* 0x000fe200078e3cff */
[----:B------:R-:W4:Y:S04]  /*0590*/  @P3 LDG.E R23, desc[UR4][R10.64+0x48] ;  /* 0x000048040a173981 */ /* 0x000f28000c1e1900 */
[----:B------:R-:W4:Y:S01]  /*05a0*/  @P4 LDG.E R25, desc[UR4][R10.64+0x54] ;  /* 0x000054040a194981 */ /* 0x000f22000c1e1900 */
[----:B--2---:R-:W-:-:S03]  /*05b0*/  @P1 LOP3.LUT R5, R5, R18, RZ, 0x3c, !PT ;  /* 0x0000001205051212 */ /* 0x004fc600078e3cff */
[----:B------:R-:W2:Y:S01]  /*05c0*/  @P3 LDG.E R18, desc[UR4][R10.64+0x44] ;  /* 0x000044040a123981 */ /* 0x000ea2000c1e1900 */
[----:B---3--:R-:W-:-:S03]  /*05d0*/  @P2 LOP3.LUT R5, R5, R20, RZ, 0x3c, !PT ;  /* 0x0000001405052212 */ /* 0x008fc600078e3cff */
[----:B------:R-:W3:Y:S01]  /*05e0*/  @P4 LDG.E R20, desc[UR4][R10.64+0x58] ;  /* 0x000058040a144981 */ /* 0x000ee2000c1e1900 */
[----:B----4-:R-:W-:-:S03]  /*05f0*/  @P3 LOP3.LUT R3, R3, R22, RZ, 0x3c, !PT ;  /* 0x0000001603033212 */ /* 0x010fc600078e3cff */
[----:B------:R-:W4:Y:S01]  /*0600*/  @P4 LDG.E R22, desc[UR4][R10.64+0x60] ;  /* 0x000060040a164981 */ /* 0x000f22000c1e1900 */
[----:B------:R-:W-:Y:S02]  /*0610*/  LOP3.LUT P0, RZ, R24, 0x80, RZ, 0xc0, !PT ;  /* 0x0000008018ff7812 */ /* 0x000fe4000780c0ff */
[----:B------:R-:W-:Y:S02]  /*0620*/  @P5 LOP3.LUT R15, R15, R26, RZ, 0x3c, !PT ;  /* 0x0000001a0f0f5212 */ /* 0x000fe400078e3cff */
[----:B------:R-:W4:Y:S01]  /*0630*/  @P6 LDG.E R26, desc[UR4][R10.64+0x78] ;  /* 0x000078040a1a6981 */ /* 0x000f22000c1e1900 */
[----:B------:R-:W-:-:S03]  /*0640*/  @P3 LOP3.LUT R4, R4, R21, RZ, 0x3c, !PT ;  /* 0x0000001504043212 */ /* 0x000fc600078e3cff */
[----:B------:R-:W4:Y:S01]  /*0650*/  @P4 LDG.E R21, desc[UR4][R10.64+0x5c] ;  /* 0x00005c040a154981 */ /* 0x000f22000c1e1900 */
[----:B------:R-:W-:-:S03]  /*0660*/  @P3 LOP3.LUT R2, R2, R23, RZ, 0x3c, !PT ;  /* 0x0000001702023212 */ /* 0x000fc600078e3cff */
[----:B------:R-:W4:Y:S01]  /*0670*/  @P5 LDG.E R23, desc[UR4][R10.64+0x68] ;  /* 0x000068040a175981 */ /* 0x000f22000c1e1900 */
[----:B------:R-:W-:-:S03]  /*0680*/  @P4 LOP3.LUT R4, R4, R25, RZ, 0x3c, !PT ;  /* 0x0000001904044212 */ /* 0x000fc600078e3cff */
[----:B------:R-:W4:Y:S01]  /*0690*/  @P5 LDG.E R25, desc[UR4][R10.64+0x70] ;  /* 0x000070040a195981 */ /* 0x000f22000c1e1900 */
[----:B--2---:R-:W-:-:S03]  /*06a0*/  @P3 LOP3.LUT R5, R5, R18, RZ, 0x3c, !PT ;  /* 0x0000001205053212 */ /* 0x004fc600078e3cff */
[----:B------:R-:W2:Y:S01]  /*06b0*/  @P5 LDG.E R18, desc[UR4][R10.64+0x6c] ;  /* 0x00006c040a125981 */ /* 0x000ea2000c1e1900 */
[----:B---3--:R-:W-:-:S03]  /*06c0*/  @P4 LOP3.LUT R5, R5, R20, RZ, 0x3c, !PT ;  /* 0x0000001405054212 */ /* 0x008fc600078e3cff */
[----:B------:R-:W3:Y:S01]  /*06d0*/  @P5 LDG.E R20, desc[UR4][R10.64+0x74] ;  /* 0x000074040a145981 */ /* 0x000ee2000c1e1900 */
[----:B----4-:R-:W-:-:S03]  /*06e0*/  @P4 LOP3.LUT R3, R3, R22, RZ, 0x3c, !PT ;  /* 0x0000001603034212 */ /* 0x010fc600078e3cff */
[----:B------:R-:W4:Y:S01]  /*06f0*/  @P0 LDG.E R22, desc[UR4][R10.64+0x8c] ;  /* 0x00008c040a160981 */ /* 0x000f22000c1e1900 */
[----:B------:R-:W-:-:S03]  /*0700*/  @P6 LOP3.LUT R15, R15, R26, RZ, 0x3c, !PT ;  /* 0x0000001a0f0f6212 */ /* 0x000fc600078e3cff */
        /* <DEDUP_REMOVED lines=13> */
[----:B------:R-:W-:Y:S02]  /*07e0*/  @P6 LOP3.LUT R4, R4, R27, RZ, 0x3c, !PT ;  /* 0x0000001b04046212 */ /* 0x000fe400078e3cff */
[----:B------:R-:W-:Y:S02]  /*07f0*/  @P6 LOP3.LUT R2, R2, R21, RZ, 0x3c, !PT ;  /* 0x0000001502026212 */ /* 0x000fe400078e3cff */
[----:B------:R-:W-:Y:S02]  /*0800*/  @P0 LOP3.LUT R4, R4, R23, RZ, 0x3c, !PT ;  /* 0x0000001704040212 */ /* 0x000fe400078e3cff */
[----:B------:R-:W-:Y:S02]  /*0810*/  @P0 LOP3.LUT R2, R2, R25, RZ, 0x3c, !PT ;  /* 0x0000001902020212 */ /* 0x000fe400078e3cff */
[----:B--2---:R-:W-:Y:S02]  /*0820*/  @P6 LOP3.LUT R5, R5, R18, RZ, 0x3c, !PT ;  /* 0x0000001205056212 */ /* 0x004fe400078e3cff */
[----:B---3--:R-:W-:-:S02]  /*0830*/  @P6 LOP3.LUT R3, R3, R20, RZ, 0x3c, !PT ;  /* 0x0000001403036212 */ /* 0x008fc400078e3cff */
[----:B----4-:R-:W-:Y:S02]  /*0840*/  @P0 LOP3.LUT R5, R5, R22, RZ, 0x3c, !PT ;  /* 0x0000001605050212 */ /* 0x010fe400078e3cff */
[----:B------:R-:W-:Y:S02]  /*0850*/  @P0 LOP3.LUT R3, R3, R26, RZ, 0x3c, !PT ;  /* 0x0000001a03030212 */ /* 0x000fe400078e3cff */
[----:B------:R-:W-:-:S13]  /*0860*/  R2P PR, R24.B1, 0x7f ;  /* 0x0000007f18007804 */ /* 0x000fda0000001000 */
[----:B------:R-:W2:Y:S04]  /*0870*/  @P0 LDG.E R18, desc[UR4][R10.64+0xa0] ;  /* 0x0000a0040a120981 */ /* 0x000ea8000c1e1900 */
[----:B------:R-:W3:Y:S04]  /*0880*/  @P1 LDG.E R22, desc[UR4][R10.64+0xb4] ;  /* 0x0000b4040a161981 */ /* 0x000ee8000c1e1900 */
[----:B------:R-:W4:Y:S04]  /*0890*/  @P2 LDG.E R26, desc[UR4][R10.64+0xc8] ;  /* 0x0000c8040a1a2981 */ /* 0x000f28000c1e1900 */
[----:B------:R-:W4:Y:S04]  /*08a0*/  @P3 LDG.E R28, desc[UR4][R10.64+0xdc] ;  /* 0x0000dc040a1c3981 */ /* 0x000f28000c1e1900 */
[----:B------:R-:W4:Y:S04]  /*08b0*/  @P0 LDG.E R23, desc[UR4][R10.64+0xa4] ;  /* 0x0000a4040a170981 */ /* 0x000f28000c1e1900 */
[----:B------:R-:W4:Y:S04]  /*08c0*/  @P0 LDG.E R20, desc[UR4][R10.64+0xa8] ;  /* 0x0000a8040a140981 */ /* 0x000f28000c1e1900 */
[----:B------:R-:W4:Y:S04]  /*08d0*/  @P4 LDG.E R25, desc[UR4][R10.64+0xf0] ;  /* 0x0000f0040a194981 */ /* 0x000f28000c1e1900 */
        /* <DEDUP_REMOVED lines=21> */
[----:B------:R-:W-:Y:S02]  /*0a30*/  LOP3.LUT P0, RZ, R24, 0x8000, RZ, 0xc0, !PT ;  /* 0x0000800018ff7812 */ /* 0x000fe4000780c0ff */
[----:B----4-:R-:W-:Y:S01]  /*0a40*/  @P5 LOP3.LUT R15, R15, R26, RZ, 0x3c, !PT ;  /* 0x0000001a0f0f5212 */ /* 0x010fe200078e3cff */
[----:B------:R-:W4:Y:S04]  /*0a50*/  @P3 LDG.E R24, desc[UR4][R10.64+0xe4] ;  /* 0x0000e4040a183981 */ /* 0x000f28000c1e1900 */
[----:B------:R-:W2:Y:S01]  /*0a60*/  @P6 LDG.E R26, desc[UR4][R10.64+0x118] ;  /* 0x000118040a1a6981 */ /* 0x000ea2000c1e1900 */
        /* <DEDUP_REMOVED lines=8> */
[----:B---3--:R-:W-:-:S03]  /*0af0*/  @P2 LOP3.LUT R3, R3, R22, RZ, 0x3c, !PT ;  /* 0x0000001603032212 */ /* 0x008fc600078e3cff */
[----:B------:R-:W3:Y:S01]  /*0b00*/  @P4 LDG.E R22, desc[UR4][R10.64+0x100] ;  /* 0x000100040a164981 */ /* 0x000ee2000c1e1900 */
[----:B--2---:R-:W-:-:S03]  /*0b10*/  @P6 LOP3.LUT R15, R15, R26, RZ, 0x3c, !PT ;  /* 0x0000001a0f0f6212 */ /* 0x004fc600078e3cff */
[----:B------:R-:W2:Y:S01]  /*0b20*/  @P0 LDG.E R26, desc[UR4][R10.64+0x12c] ;  /* 0x00012c040a1a0981 */ /* 0x000ea2000c1e1900 */
[----:B----4-:R-:W-:-:S03]  /*0b30*/  @P2 LOP3.LUT R2, R2, R23, RZ, 0x3c, !PT ;  /* 0x0000001702022212 */ /* 0x010fc600078e3cff */
[----:B------:R-:W4:Y:S01]  /*0b40*/  @P4 LDG.E R23, desc[UR4][R10.64+0xfc] ;  /* 0x0000fc040a174981 */ /* 0x000f22000c1e1900 */
[----:B------:R-:W-:-:S03]  /*0b50*/  @P2 LOP3.LUT R5, R5, R20, RZ, 0x3c, !PT ;  /* 0x0000001405052212 */ /* 0x000fc600078e3cff */
[----:B------:R-:W4:Y:S01]  /*0b60*/  @P4 LDG.E R20, desc[UR4][R10.64+0xf8] ;  /* 0x0000f8040a144981 */ /* 0x000f22000c1e1900 */
[----:B------:R-:W-:Y:S02]  /*0b70*/  @P3 LOP3.LUT R2, R2, R27, RZ, 0x3c, !PT ;  /* 0x0000001b02023212 */ /* 0x000fe400078e3cff */
[----:B------:R-:W-:Y:S01]  /*0b80*/  @P3 LOP3.LUT R4, R4, R25, RZ, 0x3c, !PT ;  /* 0x0000001904043212 */ /* 0x000fe200078e3cff */
[----:B------:R-:W4:Y:S01]  /*0b90*/  @P5 LDG.E R27, desc[UR4][R10.64+0x110] ;  /* 0x000110040a1b5981 */ /* 0x000f22000c1e1900 */
[----:B------:R-:W-:-:S03]  /*0ba0*/  @P3 LOP3.LUT R5, R5, R24, RZ, 0x3c, !PT ;  /* 0x0000001805053212 */ /* 0x000fc600078e3cff */
[----:B------:R-:W4:Y:S04]  /*0bb0*/  @P5 LDG.E R25, desc[UR4][R10.64+0x108] ;  /* 0x000108040a195981 */ /* 0x000f28000c1e1900 */
        /* <DEDUP_REMOVED lines=19> */
[----:B------:R-:W-:-:S05]  /*0cf0*/  VIADD R19, R19, 0x10 ;  /* 0x0000001013137836 */ /* 0x000fca0000000000 */
[----:B------:R-:W-:Y:S02]  /*0d00*/  ISETP.NE.AND P1, PT, R19, 0x20, PT ;  /* 0x000000201300780c */ /* 0x000fe40003f25270 */
[----:B------:R-:W-:Y:S02]  /*0d10*/  @P5 LOP3.LUT R3, R3, R18, RZ, 0x3c, !PT ;  /* 0x0000001203035212 */ /* 0x000fe400078e3cff */
[----:B------:R-:W-:Y:S02]  /*0d20*/  @P6 LOP3.LUT R4, R4, R21, RZ, 0x3c, !PT ;  /* 0x0000001504046212 */ /* 0x000fe400078e3cff */
[----:B---3--:R-:W-:-:S04]  /*0d30*/  @P6 LOP3.LUT R3, R3, R22, RZ, 0x3c, !PT ;  /* 0x0000001603036212 */ /* 0x008fc800078e3cff */
[----:B--2---:R-:W-:Y:S02]  /*0d40*/  @P0 LOP3.LUT R3, R3, R26, RZ, 0x3c, !PT ;  /* 0x0000001a03030212 */ /* 0x004fe400078e3cff */
[----:B----4-:R-:W-:Y:S02]  /*0d50*/  @P6 LOP3.LUT R2, R2, R23, RZ, 0x3c, !PT ;  /* 0x0000001702026212 */ /* 0x010fe400078e3cff */
[----:B------:R-:W-:Y:S02]  /*0d60*/  @P6 LOP3.LUT R5, R5, R20, RZ, 0x3c, !PT ;  /* 0x0000001405056212 */ /* 0x000fe400078e3cff */
[----:B------:R-:W-:Y:S02]  /*0d70*/  @P0 LOP3.LUT R2, R2, R27, RZ, 0x3c, !PT ;  /* 0x0000001b02020212 */ /* 0x000fe400078e3cff */
[----:B------:R-:W-:Y:S02]  /*0d80*/  @P0 LOP3.LUT R4, R4, R25, RZ, 0x3c, !PT ;  /* 0x0000001904040212 */ /* 0x000fe400078e3cff */
[----:B------:R-:W-:Y:S01]  /*0d90*/  @P0 LOP3.LUT R5, R5, R24, RZ, 0x3c, !PT ;  /* 0x0000001805050212 */ /* 0x000fe200078e3cff */
[----:B------:R-:W-:Y:S06]  /*0da0*/  @P1 BRA `(.L_x_54) ;  /* 0xfffffff400481947 */ /* 0x000fec000383ffff */
[----:B------:R-:W-:-:S05]  /*0db0*/  VIADD R17, R17, 0x1 ;  /* 0x0000000111117836 */ /* 0x000fca0000000000 */
[----:B------:R-:W-:-:S13]  /*0dc0*/  ISETP.NE.AND P0, PT, R17, 0x5, PT ;  /* 0x000000051100780c */ /* 0x000fda0003f05270 */
[----:B------:R-:W-:Y:S05]  /*0dd0*/  @P0 BRA `(.L_x_55) ;  /* 0xfffffff400300947 */ /* 0x000fea000383ffff */
[----:B------:R1:W-:Y:S01]  /*0de0*/  STG.E.64 desc[UR4][R6.64+0x8], R4 ;  /* 0x0000080406007986 */ /* 0x0003e2000c101b04 */
[----:B------:R-:W-:Y:S01]  /*0df0*/  VIADD R14, R14, 0x1 ;  /* 0x000000010e0e7836 */ /* 0x000fe20000000000 */
[----:B------:R-:W-:Y:S02]  /*0e00*/  LOP3.LUT R11, R13, 0x3, RZ, 0xc0, !PT ;  /* 0x000000030d0b7812 */ /* 0x000fe400078ec0ff */
[----:B------:R1:W-:Y:S02]  /*0e10*/  STG.E.64 desc[UR4][R6.64+0x10], R2 ;  /* 0x0000100206007986 */ /* 0x0003e4000c101b04 */
[----:B------:R-:W-:Y:S02]  /*0e20*/  ISETP.GE.U32.AND P0, PT, R14, R11, PT ;  /* 0x0000000b0e00720c */ /* 0x000fe40003f06070 */
[----:B------:R1:W-:Y:S11]  /*0e30*/  STG.E desc[UR4][R6.64+0x4], R15 ;  /* 0x0000040f06007986 */ /* 0x0003f6000c101904 */
[----:B------:R-:W-:Y:S05]  /*0e40*/  @!P0 BRA `(.L_x_56) ;  /* 0xfffffff400048947 */ /* 0x000fea000383ffff */
.L_x_53:
[----:B------:R-:W-:Y:S05]  /*0e50*/  BSYNC.RECONVERGENT B1 ;  /* 0x0000000000017941 */ /* 0x000fea0003800200 */
.L_x_52:
[C---:B------:R-:W-:Y:S01]  /*0e60*/  ISETP.GT.U32.AND P0, PT, R13.reuse, 0x3, PT ;  /* 0x000000030d00780c */ /* 0x040fe20003f04070 */
[----:B------:R-:W-:Y:S01]  /*0e70*/  VIADD R12, R12, 0x1 ;  /* 0x000000010c0c7836 */ /* 0x000fe20000000000 */
[--C-:B------:R-:W-:Y:S02]  /*0e80*/  SHF.R.U64 R13, R13, 0x2, R0.reuse ;  /* 0x000000020d0d7819 */ /* 0x100fe40000001200 */
[----:B------:R-:W-:Y:S02]  /*0e90*/  ISETP.GT.U32.AND.EX P0, PT, R0, RZ, PT, P0 ;  /* 0x000000ff0000720c */ /* 0x000fe40003f04100 */
[----:B------:R-:W-:-:S11]  /*0ea0*/  SHF.R.U32.HI R0, RZ, 0x2, R0 ;  /* 0x00000002ff007819 */ /* 0x000fd60000011600 */
[----:B------:R-:W-:Y:S05]  /*0eb0*/  @P0 BRA `(.L_x_57) ;  /* 0xfffffff000c80947 */ /* 0x000fea000383ffff */
.L_x_51:
[----:B------:R-:W-:Y:S05]  /*0ec0*/  BSYNC.RECONVERGENT B0 ;  /* 0x0000000000007941 */ /* 0x000fea0003800200 */
.L_x_50:
[----:B------:R-:W-:Y:S04]  /*0ed0*/  STG.E.64 desc[UR4][R6.64+0x18], RZ ;  /* 0x000018ff06007986 */ /* 0x000fe8000c101b04 */
[----:B------:R-:W-:Y:S04]  /*0ee0*/  STG.E desc[UR4][R6.64+0x20], RZ ;  /* 0x000020ff06007986 */ /* 0x000fe8000c101904 */
[----:B------:R-:W-:Y:S01]  /*0ef0*/  STG.E.64 desc[UR4][R6.64+0x28], RZ ;  /* 0x000028ff06007986 */ /* 0x000fe2000c101b04 */
[----:B------:R-:W-:Y:S05]  /*0f00*/  EXIT ;  /* 0x000000000000794d */ /* 0x000fea0003800000 */
.L_x_58:
        /* <DEDUP_REMOVED lines=15> */
.L_x_62:


//--------------------- .nv.global.init           --------------------------
	.section	.nv.global.init,"aw",@progbits
	.align	4
.nv.global.init:
	.type		mrg32k3aM1SubSeq,@object
	.size		mrg32k3aM1SubSeq,(mrg32k3aM2SubSeq - mrg32k3aM1SubSeq)
mrg32k3aM1SubSeq:
        /*0000*/ 	.byte	0x0b, 0xcc, 0xee, 0x04, 0x73, 0x29, 0x8b, 0x6f, 0xf6, 0x53, 0x03, 0xf6, 0x23, 0xf6, 0xea, 0xda
        /* <DEDUP_REMOVED lines=125> */
	.type		mrg32k3aM2SubSeq,@object
	.size		mrg32k3aM2SubSeq,(mrg32k3aM1 - mrg32k3aM2SubSeq)
mrg32k3aM2SubSeq:
        /* <DEDUP_REMOVED lines=126> */
	.type		mrg32k3aM1,@object
	.size		mrg32k3aM1,(mrg32k3aM1Seq - mrg32k3aM1)
mrg32k3aM1:
        /* <DEDUP_REMOVED lines=144> */
	.type		mrg32k3aM1Seq,@object
	.size		mrg32k3aM1Seq,(mrg32k3aM2 - mrg32k3aM1Seq)
mrg32k3aM1Seq:
        /* <DEDUP_REMOVED lines=144> */
	.type		mrg32k3aM2,@object
	.size		mrg32k3aM2,(mrg32k3aM2Seq - mrg32k3aM2)
mrg32k3aM2:
        /* <DEDUP_REMOVED lines=144> */
	.type		mrg32k3aM2Seq,@object
	.size		mrg32k3aM2Seq,(precalc_xorwow_matrix - mrg32k3aM2Seq)
mrg32k3aM2Seq:
        /* <DEDUP_REMOVED lines=144> */
	.type		precalc_xorwow_matrix,@object
	.size		precalc_xorwow_matrix,(precalc_xorwow_offset_matrix - precalc_xorwow_matrix)
precalc_xorwow_matrix:
        /* <DEDUP_REMOVED lines=6400> */
	.type		precalc_xorwow_offset_matrix,@object
	.size		precalc_xorwow_offset_matrix,(.L_1 - precalc_xorwow_offset_matrix)
precalc_xorwow_offset_matrix:
        /* <DEDUP_REMOVED lines=6400> */
.L_1:


//--------------------- .nv.shared.reserved.0     --------------------------
	.section	.nv.shared.reserved.0,"aw",@nobits
	.weak		__nv_reservedSMEM_offset_0_alias
	.size		__nv_reservedSMEM_offset_0_alias, 0, 64
	.other		__nv_reservedSMEM_offset_0_alias,@"STO_CUDA_RESERVED_SHARED STV_DEFAULT"
__nv_reservedSMEM_offset_0_alias:
	.zero		0
	.zero		64


//--------------------- .nv.constant0._Z8simulatediiiiiPdPiS0_P17curandStateXORWOW --------------------------
	.section	.nv.constant0._Z8simulatediiiiiPdPiS0_P17curandStateXORWOW,"a",@progbits
	.sectionflags	@""
	.align	4
.nv.constant0._Z8simulatediiiiiPdPiS0_P17curandStateXORWOW:
	.zero		960


//--------------------- .nv.constant0._Z6dividePiiiS_S_iP17curandStateXORWOW --------------------------
	.section	.nv.constant0._Z6dividePiiiS_S_iP17curandStateXORWOW,"a",@progbits
	.sectionflags	@""
	.align	4
.nv.constant0._Z6dividePiiiS_S_iP17curandStateXORWOW:
	.zero		944


//--------------------- .nv.constant0._Z12setup_kernelP17curandStateXORWOWmi --------------------------
	.section	.nv.constant0._Z12setup_kernelP17curandStateXORWOWmi,"a",@progbits
	.sectionflags	@""
	.align	4
.nv.constant0._Z12setup_kernelP17curandStateXORWOWmi:
	.zero		916


//--------------------- SYMBOLS --------------------------

	.type		.nv.reservedSmem.offset0,@object
	.size		.nv.reservedSmem.offset0,0x4
